//
// Generated by NVIDIA NVVM Compiler
//
// Compiler Build ID: CL-36424714
// Cuda compilation tools, release 13.0, V13.0.88
// Based on NVVM 20.0.0
//

.version 9.0
.target sm_100
.address_size 64

	// .globl	vpwma_batch_f32
.extern .shared .align 16 .b8 smem[];
.extern .shared .align 16 .b8 s_w[];

.visible .entry vpwma_batch_f32(
	.param .u64 .ptr .align 1 vpwma_batch_f32_param_0,
	.param .u64 .ptr .align 1 vpwma_batch_f32_param_1,
	.param .u64 .ptr .align 1 vpwma_batch_f32_param_2,
	.param .u64 .ptr .align 1 vpwma_batch_f32_param_3,
	.param .u64 .ptr .align 1 vpwma_batch_f32_param_4,
	.param .u32 vpwma_batch_f32_param_5,
	.param .u32 vpwma_batch_f32_param_6,
	.param .u32 vpwma_batch_f32_param_7,
	.param .u32 vpwma_batch_f32_param_8,
	.param .u64 .ptr .align 1 vpwma_batch_f32_param_9
)
{
	.reg .pred 	%p<40>;
	.reg .b32 	%r<129>;
	.reg .b32 	%f<71>;
	.reg .b64 	%rd<54>;

	ld.param.u64 	%rd10, [vpwma_batch_f32_param_0];
	ld.param.u64 	%rd11, [vpwma_batch_f32_param_1];
	ld.param.u64 	%rd12, [vpwma_batch_f32_param_2];
	ld.param.u64 	%rd13, [vpwma_batch_f32_param_3];
	ld.param.u64 	%rd14, [vpwma_batch_f32_param_4];
	ld.param.u32 	%r61, [vpwma_batch_f32_param_5];
	ld.param.u32 	%r62, [vpwma_batch_f32_param_6];
	ld.param.u32 	%r63, [vpwma_batch_f32_param_7];
	ld.param.u32 	%r64, [vpwma_batch_f32_param_8];
	ld.param.u64 	%rd15, [vpwma_batch_f32_param_9];
	cvta.to.global.u64 	%rd1, %rd13;
	cvta.to.global.u64 	%rd2, %rd10;
	cvta.to.global.u64 	%rd3, %rd15;
	cvta.to.global.u64 	%rd4, %rd14;
	cvta.to.global.u64 	%rd5, %rd12;
	cvta.to.global.u64 	%rd6, %rd11;
	mov.u32 	%r65, %nctaid.x;
	setp.ne.s32 	%p1, %r65, %r64;
	@%p1 bra 	$L__BB0_24;
	mov.u32 	%r1, %ctaid.x;
	setp.ge.u32 	%p22, %r1, %r64;
	@%p22 bra 	$L__BB0_48;
	mul.wide.u32 	%rd41, %r1, 4;
	add.s64 	%rd42, %rd6, %rd41;
	ld.global.nc.u32 	%r87, [%rd42];
	add.s64 	%rd43, %rd5, %rd41;
	ld.global.nc.u32 	%r2, [%rd43];
	setp.lt.s32 	%p23, %r2, 1;
	setp.lt.s32 	%p24, %r87, 2;
	or.pred  	%p25, %p23, %p24;
	@%p25 bra 	$L__BB0_48;
	mul.lo.s32 	%r3, %r61, %r1;
	mul.lo.s32 	%r4, %r62, %r1;
	add.s64 	%rd45, %rd4, %rd41;
	ld.global.nc.f32 	%f1, [%rd45];
	add.s32 	%r116, %r2, %r63;
	min.s32 	%r6, %r116, %r61;
	mov.u32 	%r7, %tid.x;
	setp.ge.u32 	%p26, %r7, %r2;
	@%p26 bra 	$L__BB0_6;
	mov.u32 	%r8, %ntid.x;
	mov.u32 	%r114, %r7;
$L__BB0_5:
	add.s32 	%r89, %r114, %r4;
	mul.wide.s32 	%rd46, %r89, 4;
	add.s64 	%rd47, %rd1, %rd46;
	ld.global.nc.f32 	%f40, [%rd47];
	shl.b32 	%r90, %r114, 2;
	mov.u32 	%r91, smem;
	add.s32 	%r92, %r91, %r90;
	st.shared.f32 	[%r92], %f40;
	add.s32 	%r114, %r114, %r8;
	setp.lt.s32 	%p27, %r114, %r2;
	@%p27 bra 	$L__BB0_5;
$L__BB0_6:
	bar.sync 	0;
	setp.ge.s32 	%p28, %r7, %r6;
	@%p28 bra 	$L__BB0_9;
	mov.u32 	%r11, %ntid.x;
	mov.u32 	%r115, %r7;
$L__BB0_8:
	add.s32 	%r93, %r115, %r3;
	mul.wide.s32 	%rd48, %r93, 4;
	add.s64 	%rd49, %rd3, %rd48;
	mov.b32 	%r94, 2147483647;
	st.global.u32 	[%rd49], %r94;
	add.s32 	%r115, %r115, %r11;
	setp.lt.s32 	%p29, %r115, %r6;
	@%p29 bra 	$L__BB0_8;
$L__BB0_9:
	bar.sync 	0;
	setp.ge.s32 	%p30, %r116, %r61;
	@%p30 bra 	$L__BB0_48;
	shl.b32 	%r95, %r2, 2;
	mov.u32 	%r96, smem;
	add.s32 	%r14, %r96, %r95;
	add.s32 	%r15, %r2, -1;
	mov.u32 	%r16, %ntid.x;
	add.s32 	%r17, %r3, %r7;
	and.b32  	%r18, %r2, 3;
	and.b32  	%r19, %r2, 2147483644;
	neg.s32 	%r20, %r19;
	shl.b32 	%r97, %r2, 3;
	shl.b32 	%r98, %r7, 2;
	add.s32 	%r99, %r97, %r98;
	add.s32 	%r100, %r99, %r96;
	add.s32 	%r21, %r100, -8;
$L__BB0_11:
	sub.s32 	%r101, %r61, %r116;
	min.s32 	%r23, %r101, 128;
	add.s32 	%r24, %r15, %r23;
	setp.ge.s32 	%p31, %r7, %r24;
	@%p31 bra 	$L__BB0_14;
	sub.s32 	%r102, %r116, %r2;
	add.s32 	%r25, %r102, 1;
	mov.u32 	%r117, %r7;
$L__BB0_13:
	add.s32 	%r103, %r25, %r117;
	mul.wide.s32 	%rd50, %r103, 4;
	add.s64 	%rd51, %rd2, %rd50;
	ld.global.nc.f32 	%f41, [%rd51];
	shl.b32 	%r104, %r117, 2;
	add.s32 	%r105, %r14, %r104;
	st.shared.f32 	[%r105], %f41;
	add.s32 	%r117, %r117, %r16;
	setp.lt.s32 	%p32, %r117, %r24;
	@%p32 bra 	$L__BB0_13;
$L__BB0_14:
	bar.sync 	0;
	setp.ge.s32 	%p33, %r7, %r23;
	@%p33 bra 	$L__BB0_23;
	setp.lt.u32 	%p34, %r2, 4;
	mov.f32 	%f66, 0f00000000;
	mov.b32 	%r121, 0;
	@%p34 bra 	$L__BB0_18;
	mov.f32 	%f66, 0f00000000;
	mov.u32 	%r118, %r21;
	mov.u32 	%r119, %r96;
	mov.u32 	%r120, %r20;
$L__BB0_17:
	.pragma "nounroll";
	ld.shared.v4.f32 	{%f45, %f46, %f47, %f48}, [%r119];
	ld.shared.f32 	%f49, [%r118+4];
	fma.rn.f32 	%f50, %f45, %f49, %f66;
	ld.shared.f32 	%f51, [%r118];
	fma.rn.f32 	%f52, %f46, %f51, %f50;
	ld.shared.f32 	%f53, [%r118+-4];
	fma.rn.f32 	%f54, %f47, %f53, %f52;
	ld.shared.f32 	%f55, [%r118+-8];
	fma.rn.f32 	%f66, %f48, %f55, %f54;
	add.s32 	%r120, %r120, 4;
	add.s32 	%r119, %r119, 16;
	add.s32 	%r118, %r118, -16;
	setp.ne.s32 	%p35, %r120, 0;
	mov.u32 	%r121, %r19;
	@%p35 bra 	$L__BB0_17;
$L__BB0_18:
	setp.eq.s32 	%p36, %r18, 0;
	@%p36 bra 	$L__BB0_22;
	setp.eq.s32 	%p37, %r18, 1;
	shl.b32 	%r108, %r121, 2;
	mov.u32 	%r109, smem;
	add.s32 	%r35, %r109, %r108;
	ld.shared.f32 	%f56, [%r35];
	add.s32 	%r110, %r2, %r7;
	sub.s32 	%r111, %r110, %r121;
	shl.b32 	%r112, %r111, 2;
	add.s32 	%r36, %r14, %r112;
	ld.shared.f32 	%f57, [%r36+-4];
	fma.rn.f32 	%f66, %f56, %f57, %f66;
	@%p37 bra 	$L__BB0_22;
	setp.eq.s32 	%p38, %r18, 2;
	ld.shared.f32 	%f58, [%r35+4];
	ld.shared.f32 	%f59, [%r36+-8];
	fma.rn.f32 	%f66, %f58, %f59, %f66;
	@%p38 bra 	$L__BB0_22;
	ld.shared.f32 	%f60, [%r35+8];
	ld.shared.f32 	%f61, [%r36+-12];
	fma.rn.f32 	%f66, %f60, %f61, %f66;
$L__BB0_22:
	mul.f32 	%f62, %f1, %f66;
	add.s32 	%r113, %r17, %r116;
	mul.wide.s32 	%rd52, %r113, 4;
	add.s64 	%rd53, %rd3, %rd52;
	st.global.f32 	[%rd53], %f62;
$L__BB0_23:
	bar.sync 	0;
	add.s32 	%r116, %r116, 128;
	setp.lt.s32 	%p39, %r116, %r61;
	@%p39 bra 	$L__BB0_11;
	bra.uni 	$L__BB0_48;
$L__BB0_24:
	mov.u32 	%r66, %ctaid.x;
	mov.u32 	%r67, %ntid.x;
	mov.u32 	%r68, %tid.x;
	mad.lo.s32 	%r38, %r66, %r67, %r68;
	setp.ge.s32 	%p2, %r38, %r64;
	@%p2 bra 	$L__BB0_48;
	mul.wide.s32 	%rd16, %r38, 4;
	add.s64 	%rd17, %rd6, %rd16;
	ld.global.nc.u32 	%r69, [%rd17];
	add.s64 	%rd18, %rd5, %rd16;
	ld.global.nc.u32 	%r39, [%rd18];
	setp.lt.s32 	%p3, %r39, 1;
	setp.lt.s32 	%p4, %r69, 2;
	or.pred  	%p5, %p3, %p4;
	@%p5 bra 	$L__BB0_48;
	add.s64 	%rd20, %rd4, %rd16;
	ld.global.nc.f32 	%f10, [%rd20];
	mul.lo.s32 	%r40, %r61, %r38;
	mul.lo.s32 	%r41, %r62, %r38;
	add.s32 	%r126, %r39, %r63;
	min.s32 	%r43, %r126, %r61;
	setp.lt.s32 	%p6, %r43, 1;
	@%p6 bra 	$L__BB0_38;
	and.b32  	%r44, %r43, 7;
	setp.lt.u32 	%p7, %r43, 8;
	mov.b32 	%r124, 0;
	@%p7 bra 	$L__BB0_30;
	and.b32  	%r124, %r43, 2147483640;
	mov.b32 	%r122, 0;
$L__BB0_29:
	.pragma "nounroll";
	add.s32 	%r73, %r122, %r40;
	mul.wide.s32 	%rd21, %r73, 4;
	add.s64 	%rd22, %rd3, %rd21;
	mov.b32 	%r74, 2147483647;
	st.global.u32 	[%rd22], %r74;
	st.global.u32 	[%rd22+4], %r74;
	st.global.u32 	[%rd22+8], %r74;
	st.global.u32 	[%rd22+12], %r74;
	st.global.u32 	[%rd22+16], %r74;
	st.global.u32 	[%rd22+20], %r74;
	st.global.u32 	[%rd22+24], %r74;
	st.global.u32 	[%rd22+28], %r74;
	add.s32 	%r122, %r122, 8;
	setp.ne.s32 	%p8, %r122, %r124;
	@%p8 bra 	$L__BB0_29;
$L__BB0_30:
	setp.eq.s32 	%p9, %r44, 0;
	@%p9 bra 	$L__BB0_38;
	and.b32  	%r49, %r43, 3;
	setp.lt.u32 	%p10, %r44, 4;
	@%p10 bra 	$L__BB0_33;
	add.s32 	%r75, %r124, %r40;
	mul.wide.s32 	%rd23, %r75, 4;
	add.s64 	%rd24, %rd3, %rd23;
	mov.b32 	%r76, 2147483647;
	st.global.u32 	[%rd24], %r76;
	st.global.u32 	[%rd24+4], %r76;
	st.global.u32 	[%rd24+8], %r76;
	st.global.u32 	[%rd24+12], %r76;
	add.s32 	%r124, %r124, 4;
$L__BB0_33:
	setp.eq.s32 	%p11, %r49, 0;
	@%p11 bra 	$L__BB0_38;
	setp.eq.s32 	%p12, %r49, 1;
	@%p12 bra 	$L__BB0_36;
	add.s32 	%r77, %r124, %r40;
	mul.wide.s32 	%rd25, %r77, 4;
	add.s64 	%rd26, %rd3, %rd25;
	mov.b32 	%r78, 2147483647;
	st.global.u32 	[%rd26], %r78;
	st.global.u32 	[%rd26+4], %r78;
	add.s32 	%r124, %r124, 2;
$L__BB0_36:
	and.b32  	%r79, %r43, 1;
	setp.eq.b32 	%p13, %r79, 1;
	not.pred 	%p14, %p13;
	@%p14 bra 	$L__BB0_38;
	add.s32 	%r80, %r124, %r40;
	mul.wide.s32 	%rd27, %r80, 4;
	add.s64 	%rd28, %rd3, %rd27;
	mov.b32 	%r81, 2147483647;
	st.global.u32 	[%rd28], %r81;
$L__BB0_38:
	setp.ge.s32 	%p15, %r126, %r61;
	@%p15 bra 	$L__BB0_48;
	cvt.s64.s32 	%rd7, %r41;
	and.b32  	%r54, %r39, 3;
	and.b32  	%r55, %r39, 2147483644;
$L__BB0_40:
	setp.lt.u32 	%p16, %r39, 4;
	mov.f32 	%f70, 0f00000000;
	mov.b32 	%r128, 0;
	@%p16 bra 	$L__BB0_43;
	mov.f32 	%f70, 0f00000000;
	mov.b32 	%r127, 0;
$L__BB0_42:
	.pragma "nounroll";
	sub.s32 	%r84, %r126, %r127;
	mul.wide.s32 	%rd29, %r84, 4;
	add.s64 	%rd30, %rd2, %rd29;
	ld.global.nc.f32 	%f22, [%rd30];
	cvt.u64.u32 	%rd31, %r127;
	add.s64 	%rd32, %rd31, %rd7;
	shl.b64 	%rd33, %rd32, 2;
	add.s64 	%rd34, %rd1, %rd33;
	ld.global.nc.f32 	%f23, [%rd34];
	fma.rn.f32 	%f24, %f22, %f23, %f70;
	ld.global.nc.f32 	%f25, [%rd30+-4];
	ld.global.nc.f32 	%f26, [%rd34+4];
	fma.rn.f32 	%f27, %f25, %f26, %f24;
	ld.global.nc.f32 	%f28, [%rd30+-8];
	ld.global.nc.f32 	%f29, [%rd34+8];
	fma.rn.f32 	%f30, %f28, %f29, %f27;
	ld.global.nc.f32 	%f31, [%rd30+-12];
	ld.global.nc.f32 	%f32, [%rd34+12];
	fma.rn.f32 	%f70, %f31, %f32, %f30;
	add.s32 	%r127, %r127, 4;
	setp.ne.s32 	%p17, %r127, %r55;
	mov.u32 	%r128, %r55;
	@%p17 bra 	$L__BB0_42;
$L__BB0_43:
	setp.eq.s32 	%p18, %r54, 0;
	@%p18 bra 	$L__BB0_47;
	setp.eq.s32 	%p19, %r54, 1;
	sub.s32 	%r85, %r126, %r128;
	mul.wide.s32 	%rd35, %r85, 4;
	add.s64 	%rd8, %rd2, %rd35;
	ld.global.nc.f32 	%f33, [%rd8];
	cvt.u64.u32 	%rd36, %r128;
	add.s64 	%rd37, %rd36, %rd7;
	shl.b64 	%rd38, %rd37, 2;
	add.s64 	%rd9, %rd1, %rd38;
	ld.global.nc.f32 	%f34, [%rd9];
	fma.rn.f32 	%f70, %f33, %f34, %f70;
	@%p19 bra 	$L__BB0_47;
	setp.eq.s32 	%p20, %r54, 2;
	ld.global.nc.f32 	%f35, [%rd8+-4];
	ld.global.nc.f32 	%f36, [%rd9+4];
	fma.rn.f32 	%f70, %f35, %f36, %f70;
	@%p20 bra 	$L__BB0_47;
	ld.global.nc.f32 	%f37, [%rd8+-8];
	ld.global.nc.f32 	%f38, [%rd9+8];
	fma.rn.f32 	%f70, %f37, %f38, %f70;
$L__BB0_47:
	mul.f32 	%f39, %f10, %f70;
	add.s32 	%r86, %r126, %r40;
	mul.wide.s32 	%rd39, %r86, 4;
	add.s64 	%rd40, %rd3, %rd39;
	st.global.f32 	[%rd40], %f39;
	add.s32 	%r126, %r126, 1;
	setp.lt.s32 	%p21, %r126, %r61;
	@%p21 bra 	$L__BB0_40;
$L__BB0_48:
	ret;

}
	// .globl	vpwma_many_series_one_param_f32
.visible .entry vpwma_many_series_one_param_f32(
	.param .u64 .ptr .align 1 vpwma_many_series_one_param_f32_param_0,
	.param .u64 .ptr .align 1 vpwma_many_series_one_param_f32_param_1,
	.param .u32 vpwma_many_series_one_param_f32_param_2,
	.param .u32 vpwma_many_series_one_param_f32_param_3,
	.param .u32 vpwma_many_series_one_param_f32_param_4,
	.param .u64 .ptr .align 1 vpwma_many_series_one_param_f32_param_5,
	.param .f32 vpwma_many_series_one_param_f32_param_6,
	.param .u64 .ptr .align 1 vpwma_many_series_one_param_f32_param_7
)
{
	.reg .pred 	%p<22>;
	.reg .b32 	%r<94>;
	.reg .b32 	%f<36>;
	.reg .b64 	%rd<51>;

	ld.param.u64 	%rd6, [vpwma_many_series_one_param_f32_param_0];
	ld.param.u64 	%rd4, [vpwma_many_series_one_param_f32_param_1];
	ld.param.u32 	%r45, [vpwma_many_series_one_param_f32_param_2];
	ld.param.u32 	%r46, [vpwma_many_series_one_param_f32_param_3];
	ld.param.u32 	%r47, [vpwma_many_series_one_param_f32_param_4];
	ld.param.u64 	%rd5, [vpwma_many_series_one_param_f32_param_5];
	ld.param.f32 	%f9, [vpwma_many_series_one_param_f32_param_6];
	ld.param.u64 	%rd7, [vpwma_many_series_one_param_f32_param_7];
	cvta.to.global.u64 	%rd1, %rd6;
	cvta.to.global.u64 	%rd2, %rd7;
	mov.u32 	%r48, %ctaid.x;
	mov.u32 	%r1, %ntid.x;
	mov.u32 	%r81, %tid.x;
	mad.lo.s32 	%r3, %r48, %r1, %r81;
	add.s32 	%r4, %r47, -1;
	setp.lt.s32 	%p1, %r47, 2;
	@%p1 bra 	$L__BB1_29;
	setp.ge.s32 	%p2, %r3, %r45;
	mov.b32 	%r80, 0;
	@%p2 bra 	$L__BB1_3;
	cvta.to.global.u64 	%rd8, %rd4;
	mul.wide.s32 	%rd9, %r3, 4;
	add.s64 	%rd10, %rd8, %rd9;
	ld.global.nc.u32 	%r80, [%rd10];
$L__BB1_3:
	add.s32 	%r86, %r80, %r4;
	setp.ge.u32 	%p3, %r81, %r4;
	@%p3 bra 	$L__BB1_6;
	cvta.to.global.u64 	%rd3, %rd5;
	mov.u32 	%r51, s_w;
$L__BB1_5:
	mul.wide.s32 	%rd11, %r81, 4;
	add.s64 	%rd12, %rd3, %rd11;
	ld.global.nc.f32 	%f10, [%rd12];
	shl.b32 	%r50, %r81, 2;
	add.s32 	%r52, %r51, %r50;
	st.shared.f32 	[%r52], %f10;
	add.s32 	%r81, %r81, %r1;
	setp.lt.s32 	%p4, %r81, %r4;
	@%p4 bra 	$L__BB1_5;
$L__BB1_6:
	setp.ge.s32 	%p5, %r3, %r45;
	bar.sync 	0;
	@%p5 bra 	$L__BB1_29;
	min.s32 	%r10, %r86, %r46;
	setp.lt.s32 	%p6, %r10, 1;
	@%p6 bra 	$L__BB1_19;
	and.b32  	%r11, %r10, 7;
	setp.lt.u32 	%p7, %r10, 8;
	mov.b32 	%r82, 0;
	@%p7 bra 	$L__BB1_11;
	and.b32  	%r82, %r10, 2147483640;
	mov.b32 	%r85, 0;
	mul.wide.s32 	%rd15, %r45, 4;
$L__BB1_10:
	.pragma "nounroll";
	mad.lo.s32 	%r55, %r85, %r45, %r3;
	mul.wide.s32 	%rd13, %r55, 4;
	add.s64 	%rd14, %rd2, %rd13;
	mov.b32 	%r56, 2147483647;
	st.global.u32 	[%rd14], %r56;
	add.s64 	%rd16, %rd14, %rd15;
	st.global.u32 	[%rd16], %r56;
	add.s64 	%rd17, %rd16, %rd15;
	st.global.u32 	[%rd17], %r56;
	add.s64 	%rd18, %rd17, %rd15;
	st.global.u32 	[%rd18], %r56;
	add.s64 	%rd19, %rd18, %rd15;
	st.global.u32 	[%rd19], %r56;
	add.s64 	%rd20, %rd19, %rd15;
	st.global.u32 	[%rd20], %r56;
	add.s64 	%rd21, %rd20, %rd15;
	st.global.u32 	[%rd21], %r56;
	add.s64 	%rd22, %rd21, %rd15;
	st.global.u32 	[%rd22], %r56;
	add.s32 	%r85, %r85, 8;
	setp.eq.s32 	%p8, %r85, %r82;
	@%p8 bra 	$L__BB1_11;
	bra.uni 	$L__BB1_10;
$L__BB1_11:
	setp.eq.s32 	%p9, %r11, 0;
	@%p9 bra 	$L__BB1_19;
	and.b32  	%r14, %r10, 3;
	setp.lt.u32 	%p10, %r11, 4;
	@%p10 bra 	$L__BB1_14;
	mad.lo.s32 	%r57, %r82, %r45, %r3;
	mul.wide.s32 	%rd23, %r57, 4;
	add.s64 	%rd24, %rd2, %rd23;
	mov.b32 	%r58, 2147483647;
	st.global.u32 	[%rd24], %r58;
	mul.wide.s32 	%rd25, %r45, 4;
	add.s64 	%rd26, %rd24, %rd25;
	st.global.u32 	[%rd26], %r58;
	add.s64 	%rd27, %rd26, %rd25;
	st.global.u32 	[%rd27], %r58;
	add.s64 	%rd28, %rd27, %rd25;
	st.global.u32 	[%rd28], %r58;
	add.s32 	%r82, %r82, 4;
$L__BB1_14:
	setp.eq.s32 	%p11, %r14, 0;
	@%p11 bra 	$L__BB1_19;
	setp.eq.s32 	%p12, %r14, 1;
	@%p12 bra 	$L__BB1_17;
	mad.lo.s32 	%r59, %r82, %r45, %r3;
	mul.wide.s32 	%rd29, %r59, 4;
	add.s64 	%rd30, %rd2, %rd29;
	mov.b32 	%r60, 2147483647;
	st.global.u32 	[%rd30], %r60;
	mul.wide.s32 	%rd31, %r45, 4;
	add.s64 	%rd32, %rd30, %rd31;
	st.global.u32 	[%rd32], %r60;
	add.s32 	%r82, %r82, 2;
$L__BB1_17:
	and.b32  	%r61, %r10, 1;
	setp.eq.b32 	%p13, %r61, 1;
	not.pred 	%p14, %p13;
	@%p14 bra 	$L__BB1_19;
	mad.lo.s32 	%r62, %r82, %r45, %r3;
	mul.wide.s32 	%rd33, %r62, 4;
	add.s64 	%rd34, %rd2, %rd33;
	mov.b32 	%r63, 2147483647;
	st.global.u32 	[%rd34], %r63;
$L__BB1_19:
	setp.ge.s32 	%p15, %r86, %r46;
	@%p15 bra 	$L__BB1_29;
	and.b32  	%r19, %r4, 3;
	and.b32  	%r20, %r4, 2147483644;
	neg.s32 	%r21, %r20;
	shl.b32 	%r22, %r45, 2;
$L__BB1_21:
	setp.lt.u32 	%p16, %r47, 5;
	mov.f32 	%f35, 0f00000000;
	mov.b32 	%r93, 0;
	@%p16 bra 	$L__BB1_24;
	add.s32 	%r66, %r86, -3;
	mad.lo.s32 	%r91, %r45, %r66, %r3;
	add.s32 	%r67, %r86, -1;
	mad.lo.s32 	%r90, %r45, %r67, %r3;
	add.s32 	%r68, %r86, -2;
	mad.lo.s32 	%r89, %r45, %r68, %r3;
	mad.lo.s32 	%r88, %r45, %r86, %r3;
	mov.f32 	%f35, 0f00000000;
	mov.u32 	%r87, s_w;
	mov.u32 	%r92, %r21;
$L__BB1_23:
	.pragma "nounroll";
	ld.shared.v4.f32 	{%f14, %f15, %f16, %f17}, [%r87];
	mul.wide.s32 	%rd35, %r88, 4;
	add.s64 	%rd36, %rd1, %rd35;
	ld.global.nc.f32 	%f18, [%rd36];
	fma.rn.f32 	%f19, %f14, %f18, %f35;
	mul.wide.s32 	%rd37, %r90, 4;
	add.s64 	%rd38, %rd1, %rd37;
	ld.global.nc.f32 	%f20, [%rd38];
	fma.rn.f32 	%f21, %f15, %f20, %f19;
	mul.wide.s32 	%rd39, %r89, 4;
	add.s64 	%rd40, %rd1, %rd39;
	ld.global.nc.f32 	%f22, [%rd40];
	fma.rn.f32 	%f23, %f16, %f22, %f21;
	mul.wide.s32 	%rd41, %r91, 4;
	add.s64 	%rd42, %rd1, %rd41;
	ld.global.nc.f32 	%f24, [%rd42];
	fma.rn.f32 	%f35, %f17, %f24, %f23;
	add.s32 	%r92, %r92, 4;
	sub.s32 	%r91, %r91, %r22;
	sub.s32 	%r90, %r90, %r22;
	sub.s32 	%r89, %r89, %r22;
	sub.s32 	%r88, %r88, %r22;
	add.s32 	%r87, %r87, 16;
	setp.ne.s32 	%p17, %r92, 0;
	mov.u32 	%r93, %r20;
	@%p17 bra 	$L__BB1_23;
$L__BB1_24:
	setp.eq.s32 	%p18, %r19, 0;
	@%p18 bra 	$L__BB1_28;
	setp.eq.s32 	%p19, %r19, 1;
	shl.b32 	%r69, %r93, 2;
	mov.u32 	%r70, s_w;
	add.s32 	%r43, %r70, %r69;
	ld.shared.f32 	%f25, [%r43];
	sub.s32 	%r71, %r86, %r93;
	mad.lo.s32 	%r72, %r71, %r45, %r3;
	mul.wide.s32 	%rd43, %r72, 4;
	add.s64 	%rd44, %rd1, %rd43;
	ld.global.nc.f32 	%f26, [%rd44];
	fma.rn.f32 	%f35, %f25, %f26, %f35;
	@%p19 bra 	$L__BB1_28;
	setp.eq.s32 	%p20, %r19, 2;
	not.b32 	%r73, %r93;
	ld.shared.f32 	%f27, [%r43+4];
	add.s32 	%r74, %r86, %r73;
	mad.lo.s32 	%r75, %r74, %r45, %r3;
	mul.wide.s32 	%rd45, %r75, 4;
	add.s64 	%rd46, %rd1, %rd45;
	ld.global.nc.f32 	%f28, [%rd46];
	fma.rn.f32 	%f35, %f27, %f28, %f35;
	@%p20 bra 	$L__BB1_28;
	ld.shared.f32 	%f29, [%r43+8];
	add.s32 	%r77, %r71, -2;
	mad.lo.s32 	%r78, %r77, %r45, %r3;
	mul.wide.s32 	%rd47, %r78, 4;
	add.s64 	%rd48, %rd1, %rd47;
	ld.global.nc.f32 	%f30, [%rd48];
	fma.rn.f32 	%f35, %f29, %f30, %f35;
$L__BB1_28:
	mul.f32 	%f31, %f9, %f35;
	mad.lo.s32 	%r79, %r86, %r45, %r3;
	mul.wide.s32 	%rd49, %r79, 4;
	add.s64 	%rd50, %rd2, %rd49;
	st.global.f32 	[%rd50], %f31;
	add.s32 	%r86, %r86, 1;
	setp.ne.s32 	%p21, %r86, %r46;
	@%p21 bra 	$L__BB1_21;
$L__BB1_29:
	ret;

}


// ===== COMPILED SASS (sm_100) =====

	.target	sm_100

	.elftype	@"ET_EXEC"


//--------------------- .note.nv.tkinfo           --------------------------
	.section	.note.nv.tkinfo,"",@"SHT_NOTE"
	.sectionflags	@"SHF_NOTE_NV_TKINFO"
	.tkinfo
        /*0018*/ 	.word	0x00000002
        /*0030*/ 	.string	""
        /*0030*/ 	.string	"ptxas"
        /*0030*/ 	.string	"Cuda compilation tools, release 13.0, V13.0.88"
        /*0030*/ 	.string	"Build cuda_13.0.r13.0/compiler.36424714_0"
        /*0030*/ 	.string	"-arch sm_100 -m 64 "



//--------------------- .note.nv.cuinfo           --------------------------
	.section	.note.nv.cuinfo,"",@"SHT_NOTE"
	.sectionflags	@"SHF_NOTE_NV_CUINFO"
        /*0018*/ 	.short	0x0002
        /*001a*/ 	.short	0x0064
        /*001c*/ 	.short	0x0082
	.zero		2


//--------------------- .nv.info                  --------------------------
	.section	.nv.info,"",@"SHT_CUDA_INFO"
	.align	4


	//----- nvinfo : EIATTR_REGCOUNT
	.align		4
        /*0000*/ 	.byte	0x04, 0x2f
        /*0002*/ 	.short	(.L_1 - .L_0)
	.align		4
.L_0:
        /*0004*/ 	.word	index@(vpwma_batch_f32)
        /*0008*/ 	.word	0x0000001c


	//----- nvinfo : EIATTR_FRAME_SIZE
	.align		4
.L_1:
        /*000c*/ 	.byte	0x04, 0x11
        /*000e*/ 	.short	(.L_3 - .L_2)
	.align		4
.L_2:
        /*0010*/ 	.word	index@(vpwma_batch_f32)
        /*0014*/ 	.word	0x00000000


	//----- nvinfo : EIATTR_REGCOUNT
	.align		4
.L_3:
        /*0018*/ 	.byte	0x04, 0x2f
        /*001a*/ 	.short	(.L_5 - .L_4)
	.align		4
.L_4:
        /*001c*/ 	.word	index@(vpwma_many_series_one_param_f32)
        /*0020*/ 	.word	0x00000020


	//----- nvinfo : EIATTR_FRAME_SIZE
	.align		4
.L_5:
        /*0024*/ 	.byte	0x04, 0x11
        /*0026*/ 	.short	(.L_7 - .L_6)
	.align		4
.L_6:
        /*0028*/ 	.word	index@(vpwma_many_series_one_param_f32)
        /*002c*/ 	.word	0x00000000


	//----- nvinfo : EIATTR_MIN_STACK_SIZE
	.align		4
.L_7:
        /*0030*/ 	.byte	0x04, 0x12
        /*0032*/ 	.short	(.L_9 - .L_8)
	.align		4
.L_8:
        /*0034*/ 	.word	index@(vpwma_many_series_one_param_f32)
        /*0038*/ 	.word	0x00000000


	//----- nvinfo : EIATTR_MIN_STACK_SIZE
	.align		4
.L_9:
        /*003c*/ 	.byte	0x04, 0x12
        /*003e*/ 	.short	(.L_11 - .L_10)
	.align		4
.L_10:
        /*0040*/ 	.word	index@(vpwma_batch_f32)
        /*0044*/ 	.word	0x00000000
.L_11:


//--------------------- .nv.compat                --------------------------
	.section	.nv.compat,"",@"SHT_CUDA_COMPAT_INFO"
	.align	4
        /*0000*/ 	.byte	0x02, 0x09, 0x00, 0x00, 0x02, 0x02, 0x01, 0x00, 0x02, 0x05, 0x05, 0x00, 0x03, 0x07, 0x01, 0x01
        /*0010*/ 	.byte	0x02, 0x03, 0x00, 0x00, 0x02, 0x06, 0x01, 0x00, 0x04, 0x0b, 0x08, 0x00, 0x09, 0x00, 0x00, 0x00
        /*0020*/ 	.byte	0x00, 0x00, 0x00, 0x00


//--------------------- .nv.info.vpwma_many_series_one_param_f32 --------------------------
	.section	.nv.info.vpwma_many_series_one_param_f32,"",@"SHT_CUDA_INFO"
	.sectionflags	@""
	.align	4


	//----- nvinfo : EIATTR_CUDA_API_VERSION
	.align		4
        /*0000*/ 	.byte	0x04, 0x37
        /*0002*/ 	.short	(.L_13 - .L_12)
.L_12:
        /*0004*/ 	.word	0x00000082


	//----- nvinfo : EIATTR_KPARAM_INFO
	.align		4
.L_13:
        /*0008*/ 	.byte	0x04, 0x17
        /*000a*/ 	.short	(.L_15 - .L_14)
.L_14:
        /*000c*/ 	.word	0x00000000
        /*0010*/ 	.short	0x0007
        /*0012*/ 	.short	0x0030
        /*0014*/ 	.byte	0x00, 0xf5, 0x21, 0x00


	//----- nvinfo : EIATTR_KPARAM_INFO
	.align		4
.L_15:
        /*0018*/ 	.byte	0x04, 0x17
        /*001a*/ 	.short	(.L_17 - .L_16)
.L_16:
        /*001c*/ 	.word	0x00000000
        /*0020*/ 	.short	0x0006
        /*0022*/ 	.short	0x0028
        /*0024*/ 	.byte	0x00, 0xf0, 0x11, 0x00


	//----- nvinfo : EIATTR_KPARAM_INFO
	.align		4
.L_17:
        /*0028*/ 	.byte	0x04, 0x17
        /*002a*/ 	.short	(.L_19 - .L_18)
.L_18:
        /*002c*/ 	.word	0x00000000
        /*0030*/ 	.short	0x0005
        /*0032*/ 	.short	0x0020
        /*0034*/ 	.byte	0x00, 0xf5, 0x21, 0x00


	//----- nvinfo : EIATTR_KPARAM_INFO
	.align		4
.L_19:
        /*0038*/ 	.byte	0x04, 0x17
        /*003a*/ 	.short	(.L_21 - .L_20)
.L_20:
        /*003c*/ 	.word	0x00000000
        /*0040*/ 	.short	0x0004
        /*0042*/ 	.short	0x0018
        /*0044*/ 	.byte	0x00, 0xf0, 0x11, 0x00


	//----- nvinfo : EIATTR_KPARAM_INFO
	.align		4
.L_21:
        /*0048*/ 	.byte	0x04, 0x17
        /*004a*/ 	.short	(.L_23 - .L_22)
.L_22:
        /*004c*/ 	.word	0x00000000
        /*0050*/ 	.short	0x0003
        /*0052*/ 	.short	0x0014
        /*0054*/ 	.byte	0x00, 0xf0, 0x11, 0x00


	//----- nvinfo : EIATTR_KPARAM_INFO
	.align		4
.L_23:
        /*0058*/ 	.byte	0x04, 0x17
        /*005a*/ 	.short	(.L_25 - .L_24)
.L_24:
        /*005c*/ 	.word	0x00000000
        /*0060*/ 	.short	0x0002
        /*0062*/ 	.short	0x0010
        /*0064*/ 	.byte	0x00, 0xf0, 0x11, 0x00


	//----- nvinfo : EIATTR_KPARAM_INFO
	.align		4
.L_25:
        /*0068*/ 	.byte	0x04, 0x17
        /*006a*/ 	.short	(.L_27 - .L_26)
.L_26:
        /*006c*/ 	.word	0x00000000
        /*0070*/ 	.short	0x0001
        /*0072*/ 	.short	0x0008
        /*0074*/ 	.byte	0x00, 0xf5, 0x21, 0x00


	//----- nvinfo : EIATTR_KPARAM_INFO
	.align		4
.L_27:
        /*0078*/ 	.byte	0x04, 0x17
        /*007a*/ 	.short	(.L_29 - .L_28)
.L_28:
        /*007c*/ 	.word	0x00000000
        /*0080*/ 	.short	0x0000
        /*0082*/ 	.short	0x0000
        /*0084*/ 	.byte	0x00, 0xf5, 0x21, 0x00


	//----- nvinfo : EIATTR_SPARSE_MMA_MASK
	.align		4
.L_29:
        /*0088*/ 	.byte	0x03, 0x50
        /*008a*/ 	.short	0x0000


	//----- nvinfo : EIATTR_MAXREG_COUNT
	.align		4
        /*008c*/ 	.byte	0x03, 0x1b
        /*008e*/ 	.short	0x00ff


	//----- nvinfo : EIATTR_NUM_BARRIERS
	.align		4
        /*0090*/ 	.byte	0x02, 0x4c
        /*0092*/ 	.byte	0x01
	.zero		1


	//----- nvinfo : EIATTR_MERCURY_ISA_VERSION
	.align		4
        /*0094*/ 	.byte	0x03, 0x5f
        /*0096*/ 	.short	0x0101


	//----- nvinfo : EIATTR_UNUSED_LOAD_BYTE_OFFSET
	.align		4
        /*0098*/ 	.byte	0x04, 0x44
        /*009a*/ 	.short	(.L_31 - .L_30)


	//   ....[0]....
.L_30:
        /*009c*/ 	.word	0x00000ae0
        /*00a0*/ 	.word	0x00000fff


	//----- nvinfo : EIATTR_VRC_CTA_INIT_COUNT
	.align		4
.L_31:
        /*00a4*/ 	.byte	0x02, 0x4a
	.zero		1
	.zero		1


	//----- nvinfo : EIATTR_EXIT_INSTR_OFFSETS
	.align		4
        /*00a8*/ 	.byte	0x04, 0x1c
        /*00aa*/ 	.short	(.L_33 - .L_32)


	//   ....[0]....
.L_32:
        /*00ac*/ 	.word	0x00000030


	//   ....[1]....
        /*00b0*/ 	.word	0x00000240


	//   ....[2]....
        /*00b4*/ 	.word	0x00000720


	//   ....[3]....
        /*00b8*/ 	.word	0x00000c70


	//----- nvinfo : EIATTR_CRS_STACK_SIZE
	.align		4
.L_33:
        /*00bc*/ 	.byte	0x04, 0x1e
        /*00be*/ 	.short	(.L_35 - .L_34)
.L_34:
        /*00c0*/ 	.word	0x00000000


	//----- nvinfo : EIATTR_CBANK_PARAM_SIZE
	.align		4
.L_35:
        /*00c4*/ 	.byte	0x03, 0x19
        /*00c6*/ 	.short	0x0038


	//----- nvinfo : EIATTR_PARAM_CBANK
	.align		4
        /*00c8*/ 	.byte	0x04, 0x0a
        /*00ca*/ 	.short	(.L_37 - .L_36)
	.align		4
.L_36:
        /*00cc*/ 	.word	index@(.nv.constant0.vpwma_many_series_one_param_f32)
        /*00d0*/ 	.short	0x0380
        /*00d2*/ 	.short	0x0038


	//----- nvinfo : EIATTR_SW_WAR
	.align		4
.L_37:
        /*00d4*/ 	.byte	0x04, 0x36
        /*00d6*/ 	.short	(.L_39 - .L_38)
.L_38:
        /*00d8*/ 	.word	0x00000008
.L_39:


//--------------------- .nv.info.vpwma_batch_f32  --------------------------
	.section	.nv.info.vpwma_batch_f32,"",@"SHT_CUDA_INFO"
	.sectionflags	@""
	.align	4


	//----- nvinfo : EIATTR_CUDA_API_VERSION
	.align		4
        /*0000*/ 	.byte	0x04, 0x37
        /*0002*/ 	.short	(.L_41 - .L_40)
.L_40:
        /*0004*/ 	.word	0x00000082


	//----- nvinfo : EIATTR_KPARAM_INFO
	.align		4
.L_41:
        /*0008*/ 	.byte	0x04, 0x17
        /*000a*/ 	.short	(.L_43 - .L_42)
.L_42:
        /*000c*/ 	.word	0x00000000
        /*0010*/ 	.short	0x0009
        /*0012*/ 	.short	0x0038
        /*0014*/ 	.byte	0x00, 0xf5, 0x21, 0x00


	//----- nvinfo : EIATTR_KPARAM_INFO
	.align		4
.L_43:
        /*0018*/ 	.byte	0x04, 0x17
        /*001a*/ 	.short	(.L_45 - .L_44)
.L_44:
        /*001c*/ 	.word	0x00000000
        /*0020*/ 	.short	0x0008
        /*0022*/ 	.short	0x0034
        /*0024*/ 	.byte	0x00, 0xf0, 0x11, 0x00


	//----- nvinfo : EIATTR_KPARAM_INFO
	.align		4
.L_45:
        /*0028*/ 	.byte	0x04, 0x17
        /*002a*/ 	.short	(.L_47 - .L_46)
.L_46:
        /*002c*/ 	.word	0x00000000
        /*0030*/ 	.short	0x0007
        /*0032*/ 	.short	0x0030
        /*0034*/ 	.byte	0x00, 0xf0, 0x11, 0x00


	//----- nvinfo : EIATTR_KPARAM_INFO
	.align		4
.L_47:
        /*0038*/ 	.byte	0x04, 0x17
        /*003a*/ 	.short	(.L_49 - .L_48)
.L_48:
        /*003c*/ 	.word	0x00000000
        /*0040*/ 	.short	0x0006
        /*0042*/ 	.short	0x002c
        /*0044*/ 	.byte	0x00, 0xf0, 0x11, 0x00


	//----- nvinfo : EIATTR_KPARAM_INFO
	.align		4
.L_49:
        /*0048*/ 	.byte	0x04, 0x17
        /*004a*/ 	.short	(.L_51 - .L_50)
.L_50:
        /*004c*/ 	.word	0x00000000
        /*0050*/ 	.short	0x0005
        /*0052*/ 	.short	0x0028
        /*0054*/ 	.byte	0x00, 0xf0, 0x11, 0x00


	//----- nvinfo : EIATTR_KPARAM_INFO
	.align		4
.L_51:
        /*0058*/ 	.byte	0x04, 0x17
        /*005a*/ 	.short	(.L_53 - .L_52)
.L_52:
        /*005c*/ 	.word	0x00000000
        /*0060*/ 	.short	0x0004
        /*0062*/ 	.short	0x0020
        /*0064*/ 	.byte	0x00, 0xf5, 0x21, 0x00


	//----- nvinfo : EIATTR_KPARAM_INFO
	.align		4
.L_53:
        /*0068*/ 	.byte	0x04, 0x17
        /*006a*/ 	.short	(.L_55 - .L_54)
.L_54:
        /*006c*/ 	.word	0x00000000
        /*0070*/ 	.short	0x0003
        /*0072*/ 	.short	0x0018
        /*0074*/ 	.byte	0x00, 0xf5, 0x21, 0x00


	//----- nvinfo : EIATTR_KPARAM_INFO
	.align		4
.L_55:
        /*0078*/ 	.byte	0x04, 0x17
        /*007a*/ 	.short	(.L_57 - .L_56)
.L_56:
        /*007c*/ 	.word	0x00000000
        /*0080*/ 	.short	0x0002
        /*0082*/ 	.short	0x0010
        /*0084*/ 	.byte	0x00, 0xf5, 0x21, 0x00


	//----- nvinfo : EIATTR_KPARAM_INFO
	.align		4
.L_57:
        /*0088*/ 	.byte	0x04, 0x17
        /*008a*/ 	.short	(.L_59 - .L_58)
.L_58:
        /*008c*/ 	.word	0x00000000
        /*0090*/ 	.short	0x0001
        /*0092*/ 	.short	0x0008
        /*0094*/ 	.byte	0x00, 0xf5, 0x21, 0x00


	//----- nvinfo : EIATTR_KPARAM_INFO
	.align		4
.L_59:
        /*0098*/ 	.byte	0x04, 0x17
        /*009a*/ 	.short	(.L_61 - .L_60)
.L_60:
        /*009c*/ 	.word	0x00000000
        /*00a0*/ 	.short	0x0000
        /*00a2*/ 	.short	0x0000
        /*00a4*/ 	.byte	0x00, 0xf5, 0x21, 0x00


	//----- nvinfo : EIATTR_SPARSE_MMA_MASK
	.align		4
.L_61:
        /*00a8*/ 	.byte	0x03, 0x50
        /*00aa*/ 	.short	0x0000


	//----- nvinfo : EIATTR_MAXREG_COUNT
	.align		4
        /*00ac*/ 	.byte	0x03, 0x1b
        /*00ae*/ 	.short	0x00ff


	//----- nvinfo : EIATTR_NUM_BARRIERS
	.align		4
        /*00b0*/ 	.byte	0x02, 0x4c
        /*00b2*/ 	.byte	0x01
	.zero		1


	//----- nvinfo : EIATTR_MERCURY_ISA_VERSION
	.align		4
        /*00b4*/ 	.byte	0x03, 0x5f
        /*00b6*/ 	.short	0x0101


	//----- nvinfo : EIATTR_UNUSED_LOAD_BYTE_OFFSET
	.align		4
        /*00b8*/ 	.byte	0x04, 0x44
        /*00ba*/ 	.short	(.L_63 - .L_62)


	//   ....[0]....
.L_62:
        /*00bc*/ 	.word	0x00000860
        /*00c0*/ 	.word	0x00000fff


	//----- nvinfo : EIATTR_VRC_CTA_INIT_COUNT
	.align		4
.L_63:
        /*00c4*/ 	.byte	0x02, 0x4a
	.zero		1
	.zero		1


	//----- nvinfo : EIATTR_EXIT_INSTR_OFFSETS
	.align		4
        /*00c8*/ 	.byte	0x04, 0x1c
        /*00ca*/ 	.short	(.L_65 - .L_64)


	//   ....[0]....
.L_64:
        /*00cc*/ 	.word	0x00000080


	//   ....[1]....
        /*00d0*/ 	.word	0x00000110


	//   ....[2]....
        /*00d4*/ 	.word	0x000003e0


	//   ....[3]....
        /*00d8*/ 	.word	0x00000980


	//   ....[4]....
        /*00dc*/ 	.word	0x000009e0


	//   ....[5]....
        /*00e0*/ 	.word	0x00000a70


	//   ....[6]....
        /*00e4*/ 	.word	0x00000ed0


	//   ....[7]....
        /*00e8*/ 	.word	0x00001340


	//----- nvinfo : EIATTR_CRS_STACK_SIZE
	.align		4
.L_65:
        /*00ec*/ 	.byte	0x04, 0x1e
        /*00ee*/ 	.short	(.L_67 - .L_66)
.L_66:
        /*00f0*/ 	.word	0x00000000


	//----- nvinfo : EIATTR_CBANK_PARAM_SIZE
	.align		4
.L_67:
        /*00f4*/ 	.byte	0x03, 0x19
        /*00f6*/ 	.short	0x0040


	//----- nvinfo : EIATTR_PARAM_CBANK
	.align		4
        /*00f8*/ 	.byte	0x04, 0x0a
        /*00fa*/ 	.short	(.L_69 - .L_68)
	.align		4
.L_68:
        /*00fc*/ 	.word	index@(.nv.constant0.vpwma_batch_f32)
        /*0100*/ 	.short	0x0380
        /*0102*/ 	.short	0x0040


	//----- nvinfo : EIATTR_SW_WAR
	.align		4
.L_69:
        /*0104*/ 	.byte	0x04, 0x36
        /*0106*/ 	.short	(.L_71 - .L_70)
.L_70:
        /*0108*/ 	.word	0x00000008
.L_71:


//--------------------- .nv.callgraph             --------------------------
	.section	.nv.callgraph,"",@"SHT_CUDA_CALLGRAPH"
	.align	4
	.sectionentsize	8
	.align		4
        /*0000*/ 	.word	0x00000000
	.align		4
        /*0004*/ 	.word	0xffffffff
	.align		4
        /*0008*/ 	.word	0x00000000
	.align		4
        /*000c*/ 	.word	0xfffffffe
	.align		4
        /*0010*/ 	.word	0x00000000
	.align		4
        /*0014*/ 	.word	0xfffffffd
	.align		4
        /*0018*/ 	.word	0x00000000
	.align		4
        /*001c*/ 	.word	0xfffffffc


//--------------------- .text.vpwma_many_series_one_param_f32 --------------------------
	.section	.text.vpwma_many_series_one_param_f32,"ax",@progbits
	.align	128
        .global         vpwma_many_series_one_param_f32
        .type           vpwma_many_series_one_param_f32,@function
        .size           vpwma_many_series_one_param_f32,(.L_x_48 - vpwma_many_series_one_param_f32)
        .other          vpwma_many_series_one_param_f32,@"STO_CUDA_ENTRY STV_DEFAULT"
vpwma_many_series_one_param_f32:
.text.vpwma_many_series_one_param_f32:
[----:B------:R-:W-:Y:S08]  /*0000*/  LDC R1, c[0x0][0x37c] ;  /* 0x0000df00ff017b82 */ /* 0x000ff00000000800 */
[----:B------:R-:W0:Y:S02]  /*0010*/  LDC R14, c[0x0][0x398] ;  /* 0x0000e600ff0e7b82 */ /* 0x000e240000000800 */
[----:B0-----:R-:W-:-:S13]  /*0020*/  ISETP.GE.AND P0, PT, R14, 0x2, PT ;  /* 0x000000020e00780c */ /* 0x001fda0003f06270 */
[----:B------:R-:W-:Y:S05]  /*0030*/  @!P0 EXIT ;  /* 0x000000000000894d */ /* 0x000fea0003800000 */
[----:B------:R-:W0:Y:S01]  /*0040*/  S2R R0, SR_CTAID.X ;  /* 0x0000000000007919 */ /* 0x000e220000002500 */
[----:B------:R-:W0:Y:S01]  /*0050*/  LDCU UR4, c[0x0][0x360] ;  /* 0x00006c00ff0477ac */ /* 0x000e220008000800 */
[----:B------:R-:W-:Y:S01]  /*0060*/  IADD3 R14, PT, PT, R14, -0x1, RZ ;  /* 0xffffffff0e0e7810 */ /* 0x000fe20007ffe0ff */
[----:B------:R-:W-:Y:S01]  /*0070*/  BSSY.RECONVERGENT B0, `(.L_x_0) ;  /* 0x000000d000007945 */ /* 0x000fe20003800200 */
[----:B------:R-:W0:Y:S01]  /*0080*/  S2R R7, SR_TID.X ;  /* 0x0000000000077919 */ /* 0x000e220000002100 */
[----:B------:R-:W1:Y:S01]  /*0090*/  LDCU UR5, c[0x0][0x390] ;  /* 0x00007200ff0577ac */ /* 0x000e620008000800 */
[----:B------:R-:W-:Y:S01]  /*00a0*/  HFMA2 R9, -RZ, RZ, 0, 0 ;  /* 0x00000000ff097431 */ /* 0x000fe200000001ff */
[----:B------:R-:W2:Y:S01]  /*00b0*/  LDCU.64 UR6, c[0x0][0x358] ;  /* 0x00006b00ff0677ac */ /* 0x000ea20008000a00 */
[----:B-1----:R-:W-:Y:S01]  /*00c0*/  MOV R13, UR5 ;  /* 0x00000005000d7c02 */ /* 0x002fe20008000f00 */
[----:B0-----:R-:W-:Y:S01]  /*00d0*/  IMAD R0, R0, UR4, R7 ;  /* 0x0000000400007c24 */ /* 0x001fe2000f8e0207 */
[----:B------:R-:W-:-:S04]  /*00e0*/  ISETP.GE.U32.AND P1, PT, R7, R14, PT ;  /* 0x0000000e0700720c */ /* 0x000fc80003f26070 */
[----:B------:R-:W-:-:S13]  /*00f0*/  ISETP.GE.AND P0, PT, R0, R13, PT ;  /* 0x0000000d0000720c */ /* 0x000fda0003f06270 */
[----:B--2---:R-:W-:Y:S05]  /*0100*/  @P0 BRA `(.L_x_1) ;  /* 0x00000000000c0947 */ /* 0x004fea0003800000 */
[----:B------:R-:W0:Y:S02]  /*0110*/  LDC.64 R2, c[0x0][0x388] ;  /* 0x0000e200ff027b82 */ /* 0x000e240000000a00 */
[----:B0-----:R-:W-:-:S05]  /*0120*/  IMAD.WIDE R2, R0, 0x4, R2 ;  /* 0x0000000400027825 */ /* 0x001fca00078e0202 */
[----:B------:R0:W5:Y:S02]  /*0130*/  LDG.E.CONSTANT R9, desc[UR6][R2.64] ;  /* 0x0000000602097981 */ /* 0x000164000c1e9900 */
.L_x_1:
[----:B------:R-:W-:Y:S05]  /*0140*/  BSYNC.RECONVERGENT B0 ;  /* 0x0000000000007941 */ /* 0x000fea0003800200 */
.L_x_0:
[----:B------:R-:W-:Y:S04]  /*0150*/  BSSY.RECONVERGENT B0, `(.L_x_2) ;  /* 0x000000d000007945 */ /* 0x000fe80003800200 */
[----:B------:R-:W-:Y:S05]  /*0160*/  @P1 BRA `(.L_x_3) ;  /* 0x00000000002c1947 */ /* 0x000fea0003800000 */
[----:B0-----:R-:W0:Y:S01]  /*0170*/  S2R R3, SR_CgaCtaId ;  /* 0x0000000000037919 */ /* 0x001e220000008800 */
[----:B------:R-:W1:Y:S01]  /*0180*/  LDC.64 R4, c[0x0][0x3a0] ;  /* 0x0000e800ff047b82 */ /* 0x000e620000000a00 */
[----:B------:R-:W-:-:S04]  /*0190*/  MOV R2, 0x400 ;  /* 0x0000040000027802 */ /* 0x000fc80000000f00 */
[----:B0-----:R-:W-:-:S07]  /*01a0*/  LEA R6, R3, R2, 0x18 ;  /* 0x0000000203067211 */ /* 0x001fce00078ec0ff */
.L_x_4:
[----:B-12---:R-:W-:-:S06]  /*01b0*/  IMAD.WIDE R2, R7, 0x4, R4 ;  /* 0x0000000407027825 */ /* 0x006fcc00078e0204 */
[----:B------:R-:W2:Y:S01]  /*01c0*/  LDG.E.CONSTANT R2, desc[UR6][R2.64] ;  /* 0x0000000602027981 */ /* 0x000ea2000c1e9900 */
[C---:B------:R-:W-:Y:S01]  /*01d0*/  IMAD R11, R7.reuse, 0x4, R6 ;  /* 0x00000004070b7824 */ /* 0x040fe200078e0206 */
[----:B------:R-:W-:-:S04]  /*01e0*/  IADD3 R7, PT, PT, R7, UR4, RZ ;  /* 0x0000000407077c10 */ /* 0x000fc8000fffe0ff */
[----:B------:R-:W-:Y:S01]  /*01f0*/  ISETP.GE.AND P1, PT, R7, R14, PT ;  /* 0x0000000e0700720c */ /* 0x000fe20003f26270 */
[----:B--2---:R2:W-:-:S12]  /*0200*/  STS [R11], R2 ;  /* 0x000000020b007388 */ /* 0x0045d80000000800 */
[----:B------:R-:W-:Y:S05]  /*0210*/  @!P1 BRA `(.L_x_4) ;  /* 0xfffffffc00e49947 */ /* 0x000fea000383ffff */
.L_x_3:
[----:B------:R-:W-:Y:S05]  /*0220*/  BSYNC.RECONVERGENT B0 ;  /* 0x0000000000007941 */ /* 0x000fea0003800200 */
.L_x_2:
[----:B------:R-:W-:Y:S06]  /*0230*/  BAR.SYNC.DEFER_BLOCKING 0x0 ;  /* 0x0000000000007b1d */ /* 0x000fec0000010000 */
[----:B------:R-:W-:Y:S05]  /*0240*/  @P0 EXIT ;  /* 0x000000000000094d */ /* 0x000fea0003800000 */
[----:B------:R-:W2:Y:S01]  /*0250*/  LDCU UR4, c[0x0][0x394] ;  /* 0x00007280ff0477ac */ /* 0x000ea20008000800 */
[----:B0----5:R-:W-:Y:S01]  /*0260*/  IADD3 R3, PT, PT, R9, R14, RZ ;  /* 0x0000000e09037210 */ /* 0x021fe20007ffe0ff */
[----:B------:R-:W-:Y:S03]  /*0270*/  BSSY.RECONVERGENT B0, `(.L_x_5) ;  /* 0x0000048000007945 */ /* 0x000fe60003800200 */
[----:B--2---:R-:W-:-:S04]  /*0280*/  VIMNMX R2, PT, PT, R3, UR4, PT ;  /* 0x0000000403027c48 */ /* 0x004fc8000bfe0100 */
[----:B------:R-:W-:-:S13]  /*0290*/  ISETP.GE.AND P0, PT, R2, 0x1, PT ;  /* 0x000000010200780c */ /* 0x000fda0003f06270 */
[----:B------:R-:W-:Y:S05]  /*02a0*/  @!P0 BRA `(.L_x_6) ;  /* 0x0000000400108947 */ /* 0x000fea0003800000 */
[C---:B------:R-:W-:Y:S01]  /*02b0*/  ISETP.GE.U32.AND P1, PT, R2.reuse, 0x8, PT ;  /* 0x000000080200780c */ /* 0x040fe20003f26070 */
[----:B------:R-:W-:Y:S01]  /*02c0*/  BSSY.RECONVERGENT B1, `(.L_x_7) ;  /* 0x000001e000017945 */ /* 0x000fe20003800200 */
[----:B------:R-:W-:Y:S01]  /*02d0*/  LOP3.LUT R26, R2, 0x7, RZ, 0xc0, !PT ;  /* 0x00000007021a7812 */ /* 0x000fe200078ec0ff */
[----:B------:R-:W-:-:S03]  /*02e0*/  IMAD.MOV.U32 R12, RZ, RZ, RZ ;  /* 0x000000ffff0c7224 */ /* 0x000fc600078e00ff */
[----:B------:R-:W-:-:S07]  /*02f0*/  ISETP.NE.AND P0, PT, R26, RZ, PT ;  /* 0x000000ff1a00720c */ /* 0x000fce0003f05270 */
[----:B------:R-:W-:Y:S06]  /*0300*/  @!P1 BRA `(.L_x_8) ;  /* 0x0000000000649947 */ /* 0x000fec0003800000 */
[----:B------:R-:W0:Y:S01]  /*0310*/  LDC R13, c[0x0][0x390] ;  /* 0x0000e400ff0d7b82 */ /* 0x000e220000000800 */
[----:B------:R-:W-:Y:S02]  /*0320*/  LOP3.LUT R12, R2, 0x7ffffff8, RZ, 0xc0, !PT ;  /* 0x7ffffff8020c7812 */ /* 0x000fe400078ec0ff */
[----:B------:R-:W-:Y:S02]  /*0330*/  MOV R15, RZ ;  /* 0x000000ff000f7202 */ /* 0x000fe40000000f00 */
[----:B------:R-:W-:-:S03]  /*0340*/  MOV R27, 0x7fffffff ;  /* 0x7fffffff001b7802 */ /* 0x000fc60000000f00 */
[----:B------:R-:W1:Y:S04]  /*0350*/  LDC.64 R4, c[0x0][0x3b0] ;  /* 0x0000ec00ff047b82 */ /* 0x000e680000000a00 */
.L_x_9:
[C---:B0-2---:R-:W-:Y:S02]  /*0360*/  IMAD R23, R15.reuse, R13, R0 ;  /* 0x0000000d0f177224 */ /* 0x045fe400078e0200 */
[----:B------:R-:W-:Y:S02]  /*0370*/  VIADD R15, R15, 0x8 ;  /* 0x000000080f0f7836 */ /* 0x000fe40000000000 */
[----:B-1----:R-:W-:-:S03]  /*0380*/  IMAD.WIDE R22, R23, 0x4, R4 ;  /* 0x0000000417167825 */ /* 0x002fc600078e0204 */
[----:B------:R-:W-:Y:S02]  /*0390*/  ISETP.NE.AND P1, PT, R15, R12, PT ;  /* 0x0000000c0f00720c */ /* 0x000fe40003f25270 */
[----:B------:R2:W-:Y:S01]  /*03a0*/  STG.E desc[UR6][R22.64], R27 ;  /* 0x0000001b16007986 */ /* 0x0005e2000c101906 */
[----:B------:R-:W-:-:S05]  /*03b0*/  IMAD.WIDE R16, R13, 0x4, R22 ;  /* 0x000000040d107825 */ /* 0x000fca00078e0216 */
        /* <DEDUP_REMOVED lines=13> */
[----:B------:R-:W-:Y:S05]  /*0490*/  @P1 BRA `(.L_x_9) ;  /* 0xfffffffc00b01947 */ /* 0x000fea000383ffff */
.L_x_8:
[----:B------:R-:W-:Y:S05]  /*04a0*/  BSYNC.RECONVERGENT B1 ;  /* 0x0000000000017941 */ /* 0x000fea0003800200 */
.L_x_7:
[----:B------:R-:W-:Y:S05]  /*04b0*/  @!P0 BRA `(.L_x_6) ;  /* 0x00000000008c8947 */ /* 0x000fea0003800000 */
[----:B------:R-:W-:Y:S01]  /*04c0*/  ISETP.GE.U32.AND P0, PT, R26, 0x4, PT ;  /* 0x000000041a00780c */ /* 0x000fe20003f06070 */
[----:B------:R-:W-:Y:S01]  /*04d0*/  BSSY.RECONVERGENT B1, `(.L_x_10) ;  /* 0x0000010000017945 */ /* 0x000fe20003800200 */
[----:B--2---:R-:W-:-:S04]  /*04e0*/  LOP3.LUT R16, R2, 0x3, RZ, 0xc0, !PT ;  /* 0x0000000302107812 */ /* 0x004fc800078ec0ff */
[----:B------:R-:W-:-:S07]  /*04f0*/  ISETP.NE.AND P1, PT, R16, RZ, PT ;  /* 0x000000ff1000720c */ /* 0x000fce0003f25270 */
[----:B------:R-:W-:Y:S06]  /*0500*/  @!P0 BRA `(.L_x_11) ;  /* 0x0000000000308947 */ /* 0x000fec0003800000 */
[----:B------:R-:W0:Y:S01]  /*0510*/  LDC.64 R4, c[0x0][0x3b0] ;  /* 0x0000ec00ff047b82 */ /* 0x000e220000000a00 */
[C---:B------:R-:W-:Y:S01]  /*0520*/  IMAD R7, R12.reuse, R13, R0 ;  /* 0x0000000d0c077224 */ /* 0x040fe200078e0200 */
[----:B------:R-:W-:Y:S02]  /*0530*/  MOV R15, 0x7fffffff ;  /* 0x7fffffff000f7802 */ /* 0x000fe40000000f00 */
[----:B------:R-:W-:Y:S01]  /*0540*/  IADD3 R12, PT, PT, R12, 0x4, RZ ;  /* 0x000000040c0c7810 */ /* 0x000fe20007ffe0ff */
[----:B0-----:R-:W-:-:S05]  /*0550*/  IMAD.WIDE R4, R7, 0x4, R4 ;  /* 0x0000000407047825 */ /* 0x001fca00078e0204 */
[----:B------:R0:W-:Y:S01]  /*0560*/  STG.E desc[UR6][R4.64], R15 ;  /* 0x0000000f04007986 */ /* 0x0001e2000c101906 */
[----:B------:R-:W-:-:S05]  /*0570*/  IMAD.WIDE R6, R13, 0x4, R4 ;  /* 0x000000040d067825 */ /* 0x000fca00078e0204 */
[----:B------:R0:W-:Y:S01]  /*0580*/  STG.E desc[UR6][R6.64], R15 ;  /* 0x0000000f06007986 */ /* 0x0001e2000c101906 */
[----:B------:R-:W-:-:S05]  /*0590*/  IMAD.WIDE R8, R13, 0x4, R6 ;  /* 0x000000040d087825 */ /* 0x000fca00078e0206 */
[----:B------:R0:W-:Y:S01]  /*05a0*/  STG.E desc[UR6][R8.64], R15 ;  /* 0x0000000f08007986 */ /* 0x0001e2000c101906 */
[----:B------:R-:W-:-:S05]  /*05b0*/  IMAD.WIDE R10, R13, 0x4, R8 ;  /* 0x000000040d0a7825 */ /* 0x000fca00078e0208 */
[----:B------:R0:W-:Y:S02]  /*05c0*/  STG.E desc[UR6][R10.64], R15 ;  /* 0x0000000f0a007986 */ /* 0x0001e4000c101906 */
.L_x_11:
[----:B------:R-:W-:Y:S05]  /*05d0*/  BSYNC.RECONVERGENT B1 ;  /* 0x0000000000017941 */ /* 0x000fea0003800200 */
.L_x_10:
[----:B------:R-:W-:Y:S05]  /*05e0*/  @!P1 BRA `(.L_x_6) ;  /* 0x0000000000409947 */ /* 0x000fea0003800000 */
[----:B------:R-:W-:Y:S02]  /*05f0*/  ISETP.NE.AND P0, PT, R16, 0x1, PT ;  /* 0x000000011000780c */ /* 0x000fe40003f05270 */
[----:B------:R-:W-:-:S04]  /*0600*/  LOP3.LUT R2, R2, 0x1, RZ, 0xc0, !PT ;  /* 0x0000000102027812 */ /* 0x000fc800078ec0ff */
[----:B------:R-:W-:-:S07]  /*0610*/  ISETP.NE.U32.AND P1, PT, R2, 0x1, PT ;  /* 0x000000010200780c */ /* 0x000fce0003f25070 */
[----:B0-----:R-:W0:Y:S01]  /*0620*/  @P0 LDC.64 R4, c[0x0][0x3b0] ;  /* 0x0000ec00ff040b82 */ /* 0x001e220000000a00 */
[C---:B------:R-:W-:Y:S01]  /*0630*/  @P0 IMAD R7, R12.reuse, R13, R0 ;  /* 0x0000000d0c070224 */ /* 0x040fe200078e0200 */
[----:B------:R-:W-:Y:S01]  /*0640*/  @P0 MOV R15, 0x7fffffff ;  /* 0x7fffffff000f0802 */ /* 0x000fe20000000f00 */
[----:B------:R-:W-:-:S05]  /*0650*/  @P0 VIADD R12, R12, 0x2 ;  /* 0x000000020c0c0836 */ /* 0x000fca0000000000 */
[----:B------:R-:W1:Y:S01]  /*0660*/  @!P1 LDC.64 R10, c[0x0][0x3b0] ;  /* 0x0000ec00ff0a9b82 */ /* 0x000e620000000a00 */
[----:B0-----:R-:W-:-:S04]  /*0670*/  @P0 IMAD.WIDE R6, R7, 0x4, R4 ;  /* 0x0000000407060825 */ /* 0x001fc800078e0204 */
[----:B------:R-:W-:Y:S01]  /*0680*/  @!P1 IMAD R5, R12, R13, R0 ;  /* 0x0000000d0c059224 */ /* 0x000fe200078e0200 */
[----:B------:R3:W-:Y:S01]  /*0690*/  @P0 STG.E desc[UR6][R6.64], R15 ;  /* 0x0000000f06000986 */ /* 0x0007e2000c101906 */
[----:B------:R-:W-:-:S04]  /*06a0*/  @P0 IMAD.WIDE R8, R13, 0x4, R6 ;  /* 0x000000040d080825 */ /* 0x000fc800078e0206 */
[----:B-1----:R-:W-:Y:S01]  /*06b0*/  @!P1 IMAD.WIDE R4, R5, 0x4, R10 ;  /* 0x0000000405049825 */ /* 0x002fe200078e020a */
[----:B------:R-:W-:Y:S01]  /*06c0*/  @!P1 MOV R11, 0x7fffffff ;  /* 0x7fffffff000b9802 */ /* 0x000fe20000000f00 */
[----:B------:R3:W-:Y:S04]  /*06d0*/  @P0 STG.E desc[UR6][R8.64], R15 ;  /* 0x0000000f08000986 */ /* 0x0007e8000c101906 */
[----:B------:R3:W-:Y:S02]  /*06e0*/  @!P1 STG.E desc[UR6][R4.64], R11 ;  /* 0x0000000b04009986 */ /* 0x0007e4000c101906 */
.L_x_6:
[----:B------:R-:W-:Y:S05]  /*06f0*/  BSYNC.RECONVERGENT B0 ;  /* 0x0000000000007941 */ /* 0x000fea0003800200 */
.L_x_5:
[----:B------:R-:W1:Y:S02]  /*0700*/  LDCU UR4, c[0x0][0x394] ;  /* 0x00007280ff0477ac */ /* 0x000e640008000800 */
[----:B-1----:R-:W-:-:S13]  /*0710*/  ISETP.GE.AND P0, PT, R3, UR4, PT ;  /* 0x0000000403007c0c */ /* 0x002fda000bf06270 */
[----:B------:R-:W-:Y:S05]  /*0720*/  @P0 EXIT ;  /* 0x000000000000094d */ /* 0x000fea0003800000 */
[C---:B------:R-:W-:Y:S02]  /*0730*/  LOP3.LUT R2, R14.reuse, 0x7ffffffc, RZ, 0xc0, !PT ;  /* 0x7ffffffc0e027812 */ /* 0x040fe400078ec0ff */
[----:B------:R-:W-:Y:S02]  /*0740*/  LOP3.LUT R14, R14, 0x3, RZ, 0xc0, !PT ;  /* 0x000000030e0e7812 */ /* 0x000fe400078ec0ff */
[----:B------:R-:W-:-:S07]  /*0750*/  IADD3 R12, PT, PT, -R2, RZ, RZ ;  /* 0x000000ff020c7210 */ /* 0x000fce0007ffe1ff */
.L_x_15:
[----:B-1----:R-:W1:Y:S01]  /*0760*/  LDCU UR4, c[0x0][0x398] ;  /* 0x00007300ff0477ac */ /* 0x002e620008000800 */
[----:B--2---:R-:W-:Y:S02]  /*0770*/  HFMA2 R16, -RZ, RZ, 0, 0 ;  /* 0x00000000ff107431 */ /* 0x004fe400000001ff */
[----:B------:R-:W-:Y:S01]  /*0780*/  IMAD.MOV.U32 R13, RZ, RZ, RZ ;  /* 0x000000ffff0d7224 */ /* 0x000fe200078e00ff */
[----:B-1----:R-:W-:-:S09]  /*0790*/  UISETP.GE.U32.AND UP0, UPT, UR4, 0x5, UPT ;  /* 0x000000050400788c */ /* 0x002fd2000bf06070 */
[----:B------:R-:W-:Y:S05]  /*07a0*/  BRA.U !UP0, `(.L_x_12) ;  /* 0x0000000108987547 */ /* 0x000fea000b800000 */
[----:B------:R-:W1:Y:S01]  /*07b0*/  S2UR UR5, SR_CgaCtaId ;  /* 0x00000000000579c3 */ /* 0x000e620000008800 */
[----:B------:R-:W-:Y:S01]  /*07c0*/  UMOV UR4, 0x400 ;  /* 0x0000040000047882 */ /* 0x000fe20000000000 */
[C---:B------:R-:W-:Y:S01]  /*07d0*/  IADD3 R25, PT, PT, R3.reuse, -0x3, RZ ;  /* 0xfffffffd03197810 */ /* 0x040fe20007ffe0ff */
[C---:B------:R-:W-:Y:S01]  /*07e0*/  VIADD R29, R3.reuse, 0xfffffffe ;  /* 0xfffffffe031d7836 */ /* 0x040fe20000000000 */
[----:B------:R-:W-:Y:S02]  /*07f0*/  IADD3 R27, PT, PT, R3, -0x1, RZ ;  /* 0xffffffff031b7810 */ /* 0x000fe40007ffe0ff */
[----:B------:R-:W-:Y:S02]  /*0800*/  MOV R13, RZ ;  /* 0x000000ff000d7202 */ /* 0x000fe40000000f00 */
[----:B------:R-:W2:Y:S01]  /*0810*/  LDC R23, c[0x0][0x390] ;  /* 0x0000e400ff177b82 */ /* 0x000ea20000000800 */
[----:B0--3--:R-:W-:-:S07]  /*0820*/  MOV R15, R12 ;  /* 0x0000000c000f7202 */ /* 0x009fce0000000f00 */
[----:B------:R-:W0:Y:S01]  /*0830*/  LDC.64 R8, c[0x0][0x380] ;  /* 0x0000e000ff087b82 */ /* 0x000e220000000a00 */
[----:B-1----:R-:W-:-:S06]  /*0840*/  ULEA UR4, UR5, UR4, 0x18 ;  /* 0x0000000405047291 */ /* 0x002fcc000f8ec0ff */
[----:B------:R-:W-:Y:S01]  /*0850*/  MOV R22, UR4 ;  /* 0x0000000400167c02 */ /* 0x000fe20008000f00 */
[-CC-:B--2---:R-:W-:Y:S02]  /*0860*/  IMAD R25, R25, R23.reuse, R0.reuse ;  /* 0x0000001719197224 */ /* 0x184fe400078e0200 */
[-CC-:B------:R-:W-:Y:S02]  /*0870*/  IMAD R27, R27, R23.reuse, R0.reuse ;  /* 0x000000171b1b7224 */ /* 0x180fe400078e0200 */
[-CC-:B------:R-:W-:Y:S02]  /*0880*/  IMAD R29, R29, R23.reuse, R0.reuse ;  /* 0x000000171d1d7224 */ /* 0x180fe400078e0200 */
[----:B------:R-:W-:-:S07]  /*0890*/  IMAD R24, R3, R23, R0 ;  /* 0x0000001703187224 */ /* 0x000fce00078e0200 */
.L_x_13:
[--C-:B0-----:R-:W-:Y:S01]  /*08a0*/  IMAD.WIDE R16, R24, 0x4, R8.reuse ;  /* 0x0000000418107825 */ /* 0x101fe200078e0208 */
[----:B------:R0:W1:Y:S03]  /*08b0*/  LDS.128 R4, [R22] ;  /* 0x0000000016047984 */ /* 0x0000660000000c00 */
[--C-:B------:R-:W-:Y:S02]  /*08c0*/  IMAD.WIDE R10, R27, 0x4, R8.reuse ;  /* 0x000000041b0a7825 */ /* 0x100fe400078e0208 */
[----:B------:R-:W1:Y:S02]  /*08d0*/  LDG.E.CONSTANT R16, desc[UR6][R16.64] ;  /* 0x0000000610107981 */ /* 0x000e64000c1e9900 */
[--C-:B------:R-:W-:Y:S02]  /*08e0*/  IMAD.WIDE R18, R29, 0x4, R8.reuse ;  /* 0x000000041d127825 */ /* 0x100fe400078e0208 */
[----:B------:R-:W2:Y:S02]  /*08f0*/  LDG.E.CONSTANT R10, desc[UR6][R10.64] ;  /* 0x000000060a0a7981 */ /* 0x000ea4000c1e9900 */
[----:B------:R-:W-:-:S02]  /*0900*/  IMAD.WIDE R20, R25, 0x4, R8 ;  /* 0x0000000419147825 */ /* 0x000fc400078e0208 */
[----:B------:R-:W3:Y:S04]  /*0910*/  LDG.E.CONSTANT R18, desc[UR6][R18.64] ;  /* 0x0000000612127981 */ /* 0x000ee8000c1e9900 */
[----:B------:R-:W4:Y:S01]  /*0920*/  LDG.E.CONSTANT R20, desc[UR6][R20.64] ;  /* 0x0000000614147981 */ /* 0x000f22000c1e9900 */
[----:B------:R-:W-:Y:S01]  /*0930*/  VIADD R15, R15, 0x4 ;  /* 0x000000040f0f7836 */ /* 0x000fe20000000000 */
[----:B0-----:R-:W-:-:S04]  /*0940*/  IADD3 R22, PT, PT, R22, 0x10, RZ ;  /* 0x0000001016167810 */ /* 0x001fc80007ffe0ff */
[----:B------:R-:W-:Y:S01]  /*0950*/  ISETP.NE.AND P0, PT, R15, RZ, PT ;  /* 0x000000ff0f00720c */ /* 0x000fe20003f05270 */
[----:B-1----:R-:W-:-:S04]  /*0960*/  FFMA R4, R4, R16, R13 ;  /* 0x0000001004047223 */ /* 0x002fc8000000000d */
[----:B--2---:R-:W-:Y:S01]  /*0970*/  FFMA R5, R5, R10, R4 ;  /* 0x0000000a05057223 */ /* 0x004fe20000000004 */
[----:B------:R-:W-:-:S03]  /*0980*/  IADD3 R4, PT, PT, -R23, RZ, RZ ;  /* 0x000000ff17047210 */ /* 0x000fc60007ffe1ff */
[----:B---3--:R-:W-:Y:S01]  /*0990*/  FFMA R6, R6, R18, R5 ;  /* 0x0000001206067223 */ /* 0x008fe20000000005 */
[C---:B------:R-:W-:Y:S01]  /*09a0*/  LEA R25, R4.reuse, R25, 0x2 ;  /* 0x0000001904197211 */ /* 0x040fe200078e10ff */
[C---:B------:R-:W-:Y:S01]  /*09b0*/  IMAD R29, R4.reuse, 0x4, R29 ;  /* 0x00000004041d7824 */ /* 0x040fe200078e021d */
[C---:B------:R-:W-:Y:S01]  /*09c0*/  LEA R27, R4.reuse, R27, 0x2 ;  /* 0x0000001b041b7211 */ /* 0x040fe200078e10ff */
[----:B----4-:R-:W-:Y:S01]  /*09d0*/  FFMA R13, R7, R20, R6 ;  /* 0x00000014070d7223 */ /* 0x010fe20000000006 */
[----:B------:R-:W-:Y:S01]  /*09e0*/  LEA R24, R4, R24, 0x2 ;  /* 0x0000001804187211 */ /* 0x000fe200078e10ff */
[----:B------:R-:W-:Y:S06]  /*09f0*/  @P0 BRA `(.L_x_13) ;  /* 0xfffffffc00a80947 */ /* 0x000fec000383ffff */
[----:B------:R-:W-:-:S07]  /*0a00*/  MOV R16, R2 ;  /* 0x0000000200107202 */ /* 0x000fce0000000f00 */
.L_x_12:
[----:B------:R-:W-:-:S13]  /*0a10*/  ISETP.NE.AND P0, PT, R14, RZ, PT ;  /* 0x000000ff0e00720c */ /* 0x000fda0003f05270 */
[----:B------:R-:W-:Y:S05]  /*0a20*/  @!P0 BRA `(.L_x_14) ;  /* 0x0000000000688947 */ /* 0x000fea0003800000 */
[----:B0--3--:R-:W0:Y:S01]  /*0a30*/  LDC.64 R8, c[0x0][0x380] ;  /* 0x0000e000ff087b82 */ /* 0x009e220000000a00 */
[----:B------:R-:W1:Y:S01]  /*0a40*/  LDCU UR8, c[0x0][0x390] ;  /* 0x00007200ff0877ac */ /* 0x000e620008000800 */
[----:B------:R-:W-:-:S04]  /*0a50*/  IMAD.IADD R15, R3, 0x1, -R16 ;  /* 0x00000001030f7824 */ /* 0x000fc800078e0a10 */
[----:B-1----:R-:W-:-:S04]  /*0a60*/  IMAD R11, R15, UR8, R0 ;  /* 0x000000080f0b7c24 */ /* 0x002fc8000f8e0200 */
[----:B0-----:R-:W-:-:S06]  /*0a70*/  IMAD.WIDE R10, R11, 0x4, R8 ;  /* 0x000000040b0a7825 */ /* 0x001fcc00078e0208 */
[----:B------:R-:W2:Y:S01]  /*0a80*/  LDG.E.CONSTANT R10, desc[UR6][R10.64] ;  /* 0x000000060a0a7981 */ /* 0x000ea2000c1e9900 */
[----:B------:R-:W0:Y:S01]  /*0a90*/  S2UR UR5, SR_CgaCtaId ;  /* 0x00000000000579c3 */ /* 0x000e220000008800 */
[----:B------:R-:W-:Y:S01]  /*0aa0*/  UMOV UR4, 0x400 ;  /* 0x0000040000047882 */ /* 0x000fe20000000000 */
[----:B------:R-:W-:Y:S01]  /*0ab0*/  ISETP.NE.AND P0, PT, R14, 0x1, PT ;  /* 0x000000010e00780c */ /* 0x000fe20003f05270 */
[----:B0-----:R-:W-:-:S06]  /*0ac0*/  ULEA UR4, UR5, UR4, 0x18 ;  /* 0x0000000405047291 */ /* 0x001fcc000f8ec0ff */
[----:B------:R-:W-:-:S06]  /*0ad0*/  LEA R4, R16, UR4, 0x2 ;  /* 0x0000000410047c11 */ /* 0x000fcc000f8e10ff */
[----:B------:R-:W2:Y:S02]  /*0ae0*/  LDS.128 R4, [R4] ;  /* 0x0000000004047984 */ /* 0x000ea40000000c00 */
[----:B--2---:R-:W-:Y:S01]  /*0af0*/  FFMA R13, R4, R10, R13 ;  /* 0x0000000a040d7223 */ /* 0x004fe2000000000d */
[----:B------:R-:W-:Y:S06]  /*0b00*/  @!P0 BRA `(.L_x_14) ;  /* 0x0000000000308947 */ /* 0x000fec0003800000 */
[----:B------:R-:W-:Y:S02]  /*0b10*/  ISETP.NE.AND P0, PT, R14, 0x2, PT ;  /* 0x000000020e00780c */ /* 0x000fe40003f05270 */
[----:B------:R-:W-:-:S04]  /*0b20*/  LOP3.LUT R4, RZ, R16, RZ, 0x33, !PT ;  /* 0x00000010ff047212 */ /* 0x000fc800078e33ff */
[----:B------:R-:W-:-:S05]  /*0b30*/  IADD3 R7, PT, PT, R4, R3, RZ ;  /* 0x0000000304077210 */ /* 0x000fca0007ffe0ff */
[----:B------:R-:W-:Y:S02]  /*0b40*/  IMAD R7, R7, UR8, R0 ;  /* 0x0000000807077c24 */ /* 0x000fe4000f8e0200 */
[----:B------:R-:W-:-:S05]  /*0b50*/  @P0 IADD3 R11, PT, PT, R15, -0x2, RZ ;  /* 0xfffffffe0f0b0810 */ /* 0x000fca0007ffe0ff */
[----:B------:R-:W-:Y:S02]  /*0b60*/  @P0 IMAD R15, R11, UR8, R0 ;  /* 0x000000080b0f0c24 */ /* 0x000fe4000f8e0200 */
[----:B------:R-:W-:-:S04]  /*0b70*/  IMAD.WIDE R10, R7, 0x4, R8 ;  /* 0x00000004070a7825 */ /* 0x000fc800078e0208 */
[----:B------:R-:W-:Y:S02]  /*0b80*/  @P0 IMAD.WIDE R8, R15, 0x4, R8 ;  /* 0x000000040f080825 */ /* 0x000fe400078e0208 */
[----:B------:R-:W2:Y:S04]  /*0b90*/  LDG.E.CONSTANT R10, desc[UR6][R10.64] ;  /* 0x000000060a0a7981 */ /* 0x000ea8000c1e9900 */
[----:B------:R-:W3:Y:S01]  /*0ba0*/  @P0 LDG.E.CONSTANT R8, desc[UR6][R8.64] ;  /* 0x0000000608080981 */ /* 0x000ee2000c1e9900 */
[----:B--2---:R-:W-:-:S04]  /*0bb0*/  FFMA R13, R10, R5, R13 ;  /* 0x000000050a0d7223 */ /* 0x004fc8000000000d */
[----:B---3--:R-:W-:-:S07]  /*0bc0*/  @P0 FFMA R13, R8, R6, R13 ;  /* 0x00000006080d0223 */ /* 0x008fce000000000d */
.L_x_14:
[----:B0--3--:R-:W0:Y:S01]  /*0bd0*/  LDC.64 R4, c[0x0][0x3b0] ;  /* 0x0000ec00ff047b82 */ /* 0x009e220000000a00 */
[----:B------:R-:W1:Y:S01]  /*0be0*/  LDCU.64 UR8, c[0x0][0x390] ;  /* 0x00007200ff0877ac */ /* 0x000e620008000a00 */
[----:B------:R-:W2:Y:S01]  /*0bf0*/  LDCU UR4, c[0x0][0x3a8] ;  /* 0x00007500ff0477ac */ /* 0x000ea20008000800 */
[C---:B-1----:R-:W-:Y:S01]  /*0c00*/  IMAD R7, R3.reuse, UR8, R0 ;  /* 0x0000000803077c24 */ /* 0x042fe2000f8e0200 */
[----:B------:R-:W-:Y:S01]  /*0c10*/  IADD3 R3, PT, PT, R3, 0x1, RZ ;  /* 0x0000000103037810 */ /* 0x000fe20007ffe0ff */
[----:B--2---:R-:W-:Y:S02]  /*0c20*/  FMUL R13, R13, UR4 ;  /* 0x000000040d0d7c20 */ /* 0x004fe40008400000 */
[----:B0-----:R-:W-:Y:S01]  /*0c30*/  IMAD.WIDE R4, R7, 0x4, R4 ;  /* 0x0000000407047825 */ /* 0x001fe200078e0204 */
[----:B------:R-:W-:-:S04]  /*0c40*/  ISETP.NE.AND P0, PT, R3, UR9, PT ;  /* 0x0000000903007c0c */ /* 0x000fc8000bf05270 */
[----:B------:R1:W-:Y:S09]  /*0c50*/  STG.E desc[UR6][R4.64], R13 ;  /* 0x0000000d04007986 */ /* 0x0003f2000c101906 */
[----:B------:R-:W-:Y:S05]  /*0c60*/  @P0 BRA `(.L_x_15) ;  /* 0xfffffff800bc0947 */ /* 0x000fea000383ffff */
[----:B------:R-:W-:Y:S05]  /*0c70*/  EXIT ;  /* 0x000000000000794d */ /* 0x000fea0003800000 */
.L_x_16:
[----:B------:R-:W-:-:S00]  /*0c80*/  BRA `(.L_x_16) ;  /* 0xfffffffc00fc7947 */ /* 0x000fc0000383ffff */
[----:B------:R-:W-:-:S00]  /*0c90*/  NOP ;  /* 0x0000000000007918 */ /* 0x000fc00000000000 */
        /* <DEDUP_REMOVED lines=14> */
.L_x_48:


//--------------------- .text.vpwma_batch_f32     --------------------------
	.section	.text.vpwma_batch_f32,"ax",@progbits
	.align	128
        .global         vpwma_batch_f32
        .type           vpwma_batch_f32,@function
        .size           vpwma_batch_f32,(.L_x_49 - vpwma_batch_f32)
        .other          vpwma_batch_f32,@"STO_CUDA_ENTRY STV_DEFAULT"
vpwma_batch_f32:
.text.vpwma_batch_f32:
[----:B------:R-:W-:Y:S01]  /*0000*/  LDC R1, c[0x0][0x37c] ;  /* 0x0000df00ff017b82 */ /* 0x000fe20000000800 */
[----:B------:R-:W0:Y:S01]  /*0010*/  LDCU UR4, c[0x0][0x370] ;  /* 0x00006e00ff0477ac */ /* 0x000e220008000800 */
[----:B------:R-:W0:Y:S01]  /*0020*/  LDCU UR5, c[0x0][0x3b4] ;  /* 0x00007680ff0577ac */ /* 0x000e220008000800 */
[----:B------:R-:W1:Y:S01]  /*0030*/  LDCU.64 UR6, c[0x0][0x358] ;  /* 0x00006b00ff0677ac */ /* 0x000e620008000a00 */
[----:B0-----:R-:W-:-:S09]  /*0040*/  UISETP.NE.AND UP0, UPT, UR4, UR5, UPT ;  /* 0x000000050400728c */ /* 0x001fd2000bf05270 */
[----:B-1----:R-:W-:Y:S05]  /*0050*/  BRA.U UP0, `(.L_x_17) ;  /* 0x00000009004c7547 */ /* 0x002fea000b800000 */
[----:B------:R-:W0:Y:S02]  /*0060*/  S2R R4, SR_CTAID.X ;  /* 0x0000000000047919 */ /* 0x000e240000002500 */
[----:B0-----:R-:W-:-:S13]  /*0070*/  ISETP.GE.U32.AND P0, PT, R4, UR5, PT ;  /* 0x0000000504007c0c */ /* 0x001fda000bf06070 */
[----:B------:R-:W-:Y:S05]  /*0080*/  @P0 EXIT ;  /* 0x000000000000094d */ /* 0x000fea0003800000 */
[----:B------:R-:W0:Y:S08]  /*0090*/  LDC.64 R2, c[0x0][0x388] ;  /* 0x0000e200ff027b82 */ /* 0x000e300000000a00 */
[----:B------:R-:W1:Y:S01]  /*00a0*/  LDC.64 R10, c[0x0][0x390] ;  /* 0x0000e400ff0a7b82 */ /* 0x000e620000000a00 */
[----:B0-----:R-:W-:-:S06]  /*00b0*/  IMAD.WIDE.U32 R2, R4, 0x4, R2 ;  /* 0x0000000404027825 */ /* 0x001fcc00078e0002 */
[----:B------:R-:W2:Y:S01]  /*00c0*/  LDG.E.CONSTANT R2, desc[UR6][R2.64] ;  /* 0x0000000602027981 */ /* 0x000ea2000c1e9900 */
[----:B-1----:R-:W-:-:S06]  /*00d0*/  IMAD.WIDE.U32 R10, R4, 0x4, R10 ;  /* 0x00000004040a7825 */ /* 0x002fcc00078e000a */
[----:B------:R-:W3:Y:S01]  /*00e0*/  LDG.E.CONSTANT R10, desc[UR6][R10.64] ;  /* 0x000000060a0a7981 */ /* 0x000ee2000c1e9900 */
[----:B--2---:R-:W-:-:S04]  /*00f0*/  ISETP.GE.AND P0, PT, R2, 0x2, PT ;  /* 0x000000020200780c */ /* 0x004fc80003f06270 */
[----:B---3--:R-:W-:-:S13]  /*0100*/  ISETP.LT.OR P0, PT, R10, 0x1, !P0 ;  /* 0x000000010a00780c */ /* 0x008fda0004701670 */
[----:B------:R-:W-:Y:S05]  /*0110*/  @P0 EXIT ;  /* 0x000000000000094d */ /* 0x000fea0003800000 */
[----:B------:R-:W0:Y:S01]  /*0120*/  LDC.64 R8, c[0x0][0x3a0] ;  /* 0x0000e800ff087b82 */ /* 0x000e220000000a00 */
[----:B------:R-:W1:Y:S01]  /*0130*/  S2R R3, SR_TID.X ;  /* 0x0000000000037919 */ /* 0x000e620000002100 */
[----:B------:R-:W2:Y:S01]  /*0140*/  LDCU UR4, c[0x0][0x3b0] ;  /* 0x00007600ff0477ac */ /* 0x000ea20008000800 */
[----:B------:R-:W3:Y:S01]  /*0150*/  LDCU UR9, c[0x0][0x3a8] ;  /* 0x00007500ff0977ac */ /* 0x000ee20008000800 */
[----:B0-----:R-:W-:-:S06]  /*0160*/  IMAD.WIDE.U32 R8, R4, 0x4, R8 ;  /* 0x0000000404087825 */ /* 0x001fcc00078e0008 */
[----:B------:R0:W5:Y:S01]  /*0170*/  LDG.E.CONSTANT R8, desc[UR6][R8.64] ;  /* 0x0000000608087981 */ /* 0x000162000c1e9900 */
[----:B--2---:R-:W-:Y:S01]  /*0180*/  VIADD R2, R10, UR4 ;  /* 0x000000040a027c36 */ /* 0x004fe20008000000 */
[----:B------:R-:W2:Y:S01]  /*0190*/  LDCU UR4, c[0x0][0x3ac] ;  /* 0x00007580ff0477ac */ /* 0x000ea20008000800 */
[C---:B-1----:R-:W-:Y:S01]  /*01a0*/  ISETP.GE.U32.AND P2, PT, R3.reuse, R10, PT ;  /* 0x0000000a0300720c */ /* 0x042fe20003f46070 */
[----:B------:R-:W-:Y:S02]  /*01b0*/  BSSY.RECONVERGENT B0, `(.L_x_18) ;  /* 0x0000013000007945 */ /* 0x000fe40003800200 */
[C---:B---3--:R-:W-:Y:S02]  /*01c0*/  VIMNMX R0, PT, PT, R2.reuse, UR9, PT ;  /* 0x0000000902007c48 */ /* 0x048fe4000bfe0100 */
[----:B------:R-:W-:Y:S02]  /*01d0*/  ISETP.GE.AND P0, PT, R2, UR9, PT ;  /* 0x0000000902007c0c */ /* 0x000fe4000bf06270 */
[----:B------:R-:W-:-:S06]  /*01e0*/  ISETP.GE.AND P1, PT, R3, R0, PT ;  /* 0x000000000300720c */ /* 0x000fcc0003f26270 */
[----:B0-----:R-:W-:Y:S07]  /*01f0*/  @P2 BRA `(.L_x_19) ;  /* 0x0000000000382947 */ /* 0x001fee0003800000 */
[----:B------:R-:W0:Y:S01]  /*0200*/  S2R R14, SR_CgaCtaId ;  /* 0x00000000000e7919 */ /* 0x000e220000008800 */
[----:B------:R-:W1:Y:S01]  /*0210*/  LDC R16, c[0x0][0x360] ;  /* 0x0000d800ff107b82 */ /* 0x000e620000000800 */
[----:B------:R-:W-:-:S07]  /*0220*/  MOV R5, 0x400 ;  /* 0x0000040000057802 */ /* 0x000fce0000000f00 */
[----:B------:R-:W3:Y:S01]  /*0230*/  LDC.64 R6, c[0x0][0x398] ;  /* 0x0000e600ff067b82 */ /* 0x000ee20000000a00 */
[----:B0-----:R-:W-:Y:S01]  /*0240*/  LEA R14, R14, R5, 0x18 ;  /* 0x000000050e0e7211 */ /* 0x001fe200078ec0ff */
[----:B------:R-:W-:-:S07]  /*0250*/  IMAD.MOV.U32 R5, RZ, RZ, R3 ;  /* 0x000000ffff057224 */ /* 0x000fce00078e0003 */
.L_x_20:
[----:B--2---:R-:W-:-:S04]  /*0260*/  IMAD R13, R4, UR4, R5 ;  /* 0x00000004040d7c24 */ /* 0x004fc8000f8e0205 */
[----:B0--3--:R-:W-:-:S06]  /*0270*/  IMAD.WIDE R12, R13, 0x4, R6 ;  /* 0x000000040d0c7825 */ /* 0x009fcc00078e0206 */
[----:B------:R-:W2:Y:S01]  /*0280*/  LDG.E.CONSTANT R12, desc[UR6][R12.64] ;  /* 0x000000060c0c7981 */ /* 0x000ea2000c1e9900 */
[----:B------:R-:W-:Y:S01]  /*0290*/  LEA R9, R5, R14, 0x2 ;  /* 0x0000000e05097211 */ /* 0x000fe200078e10ff */
[----:B-1----:R-:W-:-:S05]  /*02a0*/  IMAD.IADD R5, R16, 0x1, R5 ;  /* 0x0000000110057824 */ /* 0x002fca00078e0205 */
[----:B------:R-:W-:Y:S01]  /*02b0*/  ISETP.GE.AND P2, PT, R5, R10, PT ;  /* 0x0000000a0500720c */ /* 0x000fe20003f46270 */
[----:B--2---:R0:W-:-:S12]  /*02c0*/  STS [R9], R12 ;  /* 0x0000000c09007388 */ /* 0x0041d80000000800 */
[----:B------:R-:W-:Y:S05]  /*02d0*/  @!P2 BRA `(.L_x_20) ;  /* 0xfffffffc00e0a947 */ /* 0x000fea000383ffff */
.L_x_19:
[----:B--2---:R-:W-:Y:S05]  /*02e0*/  BSYNC.RECONVERGENT B0 ;  /* 0x0000000000007941 */ /* 0x004fea0003800200 */
.L_x_18:
[----:B------:R-:W-:Y:S06]  /*02f0*/  BAR.SYNC.DEFER_BLOCKING 0x0 ;  /* 0x0000000000007b1d */ /* 0x000fec0000010000 */
[----:B------:R-:W-:Y:S04]  /*0300*/  BSSY.RECONVERGENT B0, `(.L_x_21) ;  /* 0x000000c000007945 */ /* 0x000fe80003800200 */
[----:B------:R-:W-:Y:S05]  /*0310*/  @P1 BRA `(.L_x_22) ;  /* 0x0000000000281947 */ /* 0x000fea0003800000 */
[----:B------:R-:W1:Y:S01]  /*0320*/  LDC R14, c[0x0][0x360] ;  /* 0x0000d800ff0e7b82 */ /* 0x000e620000000800 */
[----:B------:R-:W-:Y:S01]  /*0330*/  IMAD.MOV.U32 R5, RZ, RZ, R3 ;  /* 0x000000ffff057224 */ /* 0x000fe200078e0003 */
[----:B0-----:R-:W-:-:S06]  /*0340*/  MOV R9, 0x7fffffff ;  /* 0x7fffffff00097802 */ /* 0x001fcc0000000f00 */
[----:B------:R-:W0:Y:S02]  /*0350*/  LDC.64 R12, c[0x0][0x3b8] ;  /* 0x0000ee00ff0c7b82 */ /* 0x000e240000000a00 */
.L_x_23:
[--C-:B--2---:R-:W-:Y:S02]  /*0360*/  IMAD R7, R4, UR9, R5.reuse ;  /* 0x0000000904077c24 */ /* 0x104fe4000f8e0205 */
[----:B-1----:R-:W-:Y:S02]  /*0370*/  IMAD.IADD R5, R14, 0x1, R5 ;  /* 0x000000010e057824 */ /* 0x002fe400078e0205 */
[----:B0-----:R-:W-:-:S03]  /*0380*/  IMAD.WIDE R6, R7, 0x4, R12 ;  /* 0x0000000407067825 */ /* 0x001fc600078e020c */
[----:B------:R-:W-:Y:S02]  /*0390*/  ISETP.GE.AND P1, PT, R5, R0, PT ;  /* 0x000000000500720c */ /* 0x000fe40003f26270 */
[----:B------:R2:W-:Y:S11]  /*03a0*/  STG.E desc[UR6][R6.64], R9 ;  /* 0x0000000906007986 */ /* 0x0005f6000c101906 */
[----:B------:R-:W-:Y:S05]  /*03b0*/  @!P1 BRA `(.L_x_23) ;  /* 0xfffffffc00e89947 */ /* 0x000fea000383ffff */
.L_x_22:
[----:B------:R-:W-:Y:S05]  /*03c0*/  BSYNC.RECONVERGENT B0 ;  /* 0x0000000000007941 */ /* 0x000fea0003800200 */
.L_x_21:
[----:B------:R-:W-:Y:S06]  /*03d0*/  BAR.SYNC.DEFER_BLOCKING 0x0 ;  /* 0x0000000000007b1d */ /* 0x000fec0000010000 */
[----:B------:R-:W-:Y:S05]  /*03e0*/  @P0 EXIT ;  /* 0x000000000000094d */ /* 0x000fea0003800000 */
[----:B------:R-:W1:Y:S01]  /*03f0*/  S2UR UR5, SR_CgaCtaId ;  /* 0x00000000000579c3 */ /* 0x000e620000008800 */
[----:B------:R-:W-:Y:S01]  /*0400*/  UMOV UR4, 0x400 ;  /* 0x0000040000047882 */ /* 0x000fe20000000000 */
[C-C-:B------:R-:W-:Y:S01]  /*0410*/  IMAD R11, R10.reuse, 0x2, R3.reuse ;  /* 0x000000020a0b7824 */ /* 0x140fe200078e0203 */
[----:B------:R-:W-:Y:S01]  /*0420*/  LOP3.LUT R15, R10, 0x7ffffffc, RZ, 0xc0, !PT ;  /* 0x7ffffffc0a0f7812 */ /* 0x000fe200078ec0ff */
[----:B------:R-:W-:Y:S01]  /*0430*/  IMAD R17, R4, UR9, R3 ;  /* 0x0000000904117c24 */ /* 0x000fe2000f8e0203 */
[C---:B------:R-:W-:Y:S01]  /*0440*/  LOP3.LUT R16, R10.reuse, 0x3, RZ, 0xc0, !PT ;  /* 0x000000030a107812 */ /* 0x040fe200078ec0ff */
[----:B------:R-:W-:Y:S01]  /*0450*/  VIADD R14, R10, 0xffffffff ;  /* 0xffffffff0a0e7836 */ /* 0x000fe20000000000 */
[----:B------:R-:W-:Y:S01]  /*0460*/  IADD3 R13, PT, PT, -R15, RZ, RZ ;  /* 0x000000ff0f0d7210 */ /* 0x000fe20007ffe1ff */
[----:B------:R-:W3:Y:S01]  /*0470*/  LDCU UR8, c[0x0][0x360] ;  /* 0x00006c00ff0877ac */ /* 0x000ee20008000800 */
[----:B-1----:R-:W-:-:S06]  /*0480*/  ULEA UR4, UR5, UR4, 0x18 ;  /* 0x0000000405047291 */ /* 0x002fcc000f8ec0ff */
[----:B------:R-:W-:-:S05]  /*0490*/  MOV R0, UR4 ;  /* 0x0000000400007c02 */ /* 0x000fca0008000f00 */
[--C-:B------:R-:W-:Y:S02]  /*04a0*/  IMAD.U32 R11, R11, 0x4, R0.reuse ;  /* 0x000000040b0b7824 */ /* 0x100fe400078e0000 */
[----:B0-----:R-:W-:Y:S02]  /*04b0*/  IMAD R12, R10, 0x4, R0 ;  /* 0x000000040a0c7824 */ /* 0x001fe400078e0200 */
[----:B---3--:R-:W-:-:S07]  /*04c0*/  VIADD R11, R11, 0xfffffff8 ;  /* 0xfffffff80b0b7836 */ /* 0x008fce0000000000 */
.L_x_32:
[----:B0-2---:R-:W0:Y:S01]  /*04d0*/  LDC R9, c[0x0][0x3a8] ;  /* 0x0000ea00ff097b82 */ /* 0x005e220000000800 */
[----:B------:R-:W-:Y:S01]  /*04e0*/  IADD3 R4, PT, PT, -R2, RZ, RZ ;  /* 0x000000ff02047210 */ /* 0x000fe20007ffe1ff */
[----:B------:R-:W-:Y:S03]  /*04f0*/  BSSY.RECONVERGENT B0, `(.L_x_24) ;  /* 0x0000010000007945 */ /* 0x000fe60003800200 */
[----:B0-----:R-:W-:-:S05]  /*0500*/  VIADDMNMX R18, R4, R9, 0x80, PT ;  /* 0x0000008004127446 */ /* 0x001fca0003800109 */
[----:B------:R-:W-:-:S05]  /*0510*/  IMAD.IADD R20, R14, 0x1, R18 ;  /* 0x000000010e147824 */ /* 0x000fca00078e0212 */
[----:B------:R-:W-:-:S13]  /*0520*/  ISETP.GE.AND P0, PT, R3, R20, PT ;  /* 0x000000140300720c */ /* 0x000fda0003f06270 */
[----:B-1----:R-:W-:Y:S05]  /*0530*/  @P0 BRA `(.L_x_25) ;  /* 0x00000000002c0947 */ /* 0x002fea0003800000 */
[----:B------:R-:W0:Y:S01]  /*0540*/  LDC.64 R4, c[0x0][0x380] ;  /* 0x0000e000ff047b82 */ /* 0x000e220000000a00 */
[----:B------:R-:W-:Y:S01]  /*0550*/  IADD3 R22, PT, PT, R2, 0x1, -R10 ;  /* 0x0000000102167810 */ /* 0x000fe20007ffe80a */
[----:B------:R-:W-:-:S07]  /*0560*/  IMAD.MOV.U32 R19, RZ, RZ, R3 ;  /* 0x000000ffff137224 */ /* 0x000fce00078e0003 */
.L_x_26:
[----:B------:R-:W-:-:S05]  /*0570*/  IADD3 R7, PT, PT, R22, R19, RZ ;  /* 0x0000001316077210 */ /* 0x000fca0007ffe0ff */
[----:B01----:R-:W-:-:S06]  /*0580*/  IMAD.WIDE R6, R7, 0x4, R4 ;  /* 0x0000000407067825 */ /* 0x003fcc00078e0204 */
[----:B------:R-:W2:Y:S01]  /*0590*/  LDG.E.CONSTANT R6, desc[UR6][R6.64] ;  /* 0x0000000606067981 */ /* 0x000ea2000c1e9900 */
[C---:B------:R-:W-:Y:S02]  /*05a0*/  IMAD R21, R19.reuse, 0x4, R12 ;  /* 0x0000000413157824 */ /* 0x040fe400078e020c */
[----:B------:R-:W-:-:S05]  /*05b0*/  VIADD R19, R19, UR8 ;  /* 0x0000000813137c36 */ /* 0x000fca0008000000 */
[----:B------:R-:W-:Y:S01]  /*05c0*/  ISETP.GE.AND P0, PT, R19, R20, PT ;  /* 0x000000141300720c */ /* 0x000fe20003f06270 */
[----:B--2---:R1:W-:-:S12]  /*05d0*/  STS [R21], R6 ;  /* 0x0000000615007388 */ /* 0x0043d80000000800 */
[----:B------:R-:W-:Y:S05]  /*05e0*/  @!P0 BRA `(.L_x_26) ;  /* 0xfffffffc00e08947 */ /* 0x000fea000383ffff */
.L_x_25:
[----:B------:R-:W-:Y:S05]  /*05f0*/  BSYNC.RECONVERGENT B0 ;  /* 0x0000000000007941 */ /* 0x000fea0003800200 */
.L_x_24:
[----:B------:R-:W-:Y:S01]  /*0600*/  BAR.SYNC.DEFER_BLOCKING 0x0 ;  /* 0x0000000000007b1d */ /* 0x000fe20000010000 */
[----:B------:R-:W-:-:S05]  /*0610*/  ISETP.GE.AND P0, PT, R3, R18, PT ;  /* 0x000000120300720c */ /* 0x000fca0003f06270 */
[----:B------:R-:W-:Y:S08]  /*0620*/  BSSY.RECONVERGENT B0, `(.L_x_27) ;  /* 0x0000031000007945 */ /* 0x000ff00003800200 */
[----:B------:R-:W-:Y:S05]  /*0630*/  @P0 BRA `(.L_x_28) ;  /* 0x0000000000bc0947 */ /* 0x000fea0003800000 */
[----:B------:R-:W-:Y:S01]  /*0640*/  ISETP.GE.U32.AND P0, PT, R10, 0x4, PT ;  /* 0x000000040a00780c */ /* 0x000fe20003f06070 */
[----:B------:R-:W-:Y:S02]  /*0650*/  HFMA2 R19, -RZ, RZ, 0, 0 ;  /* 0x00000000ff137431 */ /* 0x000fe400000001ff */
[----:B------:R-:W-:-:S10]  /*0660*/  IMAD.MOV.U32 R5, RZ, RZ, RZ ;  /* 0x000000ffff057224 */ /* 0x000fd400078e00ff */
[----:B------:R-:W-:Y:S05]  /*0670*/  @!P0 BRA `(.L_x_29) ;  /* 0x00000000004c8947 */ /* 0x000fea0003800000 */
[----:B------:R-:W-:Y:S01]  /*0680*/  IMAD.MOV.U32 R19, RZ, RZ, RZ ;  /* 0x000000ffff137224 */ /* 0x000fe200078e00ff */
[----:B------:R-:W-:Y:S01]  /*0690*/  MOV R18, R11 ;  /* 0x0000000b00127202 */ /* 0x000fe20000000f00 */
[----:B------:R-:W-:Y:S02]  /*06a0*/  IMAD.MOV.U32 R20, RZ, RZ, R0 ;  /* 0x000000ffff147224 */ /* 0x000fe400078e0000 */
[----:B-1----:R-:W-:-:S07]  /*06b0*/  IMAD.MOV.U32 R21, RZ, RZ, R13 ;  /* 0x000000ffff157224 */ /* 0x002fce00078e000d */
.L_x_30:
[----:B------:R-:W-:Y:S01]  /*06c0*/  LDS R22, [R18+0x4] ;  /* 0x0000040012167984 */ /* 0x000fe20000000800 */
[----:B------:R-:W-:-:S03]  /*06d0*/  IADD3 R21, PT, PT, R21, 0x4, RZ ;  /* 0x0000000415157810 */ /* 0x000fc60007ffe0ff */
[----:B------:R0:W1:Y:S01]  /*06e0*/  LDS.128 R4, [R20] ;  /* 0x0000000014047984 */ /* 0x0000620000000c00 */
[----:B------:R-:W-:-:S03]  /*06f0*/  ISETP.NE.AND P0, PT, R21, RZ, PT ;  /* 0x000000ff1500720c */ /* 0x000fc60003f05270 */
[----:B------:R-:W2:Y:S04]  /*0700*/  LDS R23, [R18] ;  /* 0x0000000012177984 */ /* 0x000ea80000000800 */
[----:B------:R-:W3:Y:S01]  /*0710*/  LDS R24, [R18+-0x4] ;  /* 0xfffffc0012187984 */ /* 0x000ee20000000800 */
[----:B0-----:R-:W-:-:S03]  /*0720*/  VIADD R20, R20, 0x10 ;  /* 0x0000001014147836 */ /* 0x001fc60000000000 */
[----:B------:R0:W4:Y:S02]  /*0730*/  LDS R25, [R18+-0x8] ;  /* 0xfffff80012197984 */ /* 0x0001240000000800 */
[----:B0-----:R-:W-:Y:S02]  /*0740*/  VIADD R18, R18, 0xfffffff0 ;  /* 0xfffffff012127836 */ /* 0x001fe40000000000 */
[----:B-1----:R-:W-:-:S04]  /*0750*/  FFMA R4, R4, R22, R19 ;  /* 0x0000001604047223 */ /* 0x002fc80000000013 */
[----:B--2---:R-:W-:-:S04]  /*0760*/  FFMA R5, R5, R23, R4 ;  /* 0x0000001705057223 */ /* 0x004fc80000000004 */
[----:B---3--:R-:W-:-:S04]  /*0770*/  FFMA R6, R6, R24, R5 ;  /* 0x0000001806067223 */ /* 0x008fc80000000005 */
[----:B----4-:R-:W-:Y:S01]  /*0780*/  FFMA R19, R7, R25, R6 ;  /* 0x0000001907137223 */ /* 0x010fe20000000006 */
[----:B------:R-:W-:Y:S06]  /*0790*/  @P0 BRA `(.L_x_30) ;  /* 0xfffffffc00c80947 */ /* 0x000fec000383ffff */
[----:B------:R-:W-:-:S07]  /*07a0*/  MOV R5, R15 ;  /* 0x0000000f00057202 */ /* 0x000fce0000000f00 */
.L_x_29:
[----:B------:R-:W-:-:S13]  /*07b0*/  ISETP.NE.AND P0, PT, R16, RZ, PT ;  /* 0x000000ff1000720c */ /* 0x000fda0003f05270 */
[----:B------:R-:W-:Y:S05]  /*07c0*/  @!P0 BRA `(.L_x_31) ;  /* 0x0000000000448947 */ /* 0x000fea0003800000 */
[----:B------:R-:W0:Y:S01]  /*07d0*/  S2UR UR5, SR_CgaCtaId ;  /* 0x00000000000579c3 */ /* 0x000e220000008800 */
[----:B------:R-:W-:Y:S01]  /*07e0*/  UMOV UR4, 0x400 ;  /* 0x0000040000047882 */ /* 0x000fe20000000000 */
[----:B------:R-:W-:Y:S02]  /*07f0*/  IADD3 R7, PT, PT, -R5, R10, R3 ;  /* 0x0000000a05077210 */ /* 0x000fe40007ffe103 */
[----:B------:R-:W-:-:S03]  /*0800*/  ISETP.NE.AND P0, PT, R16, 0x1, PT ;  /* 0x000000011000780c */ /* 0x000fc60003f05270 */
[----:B------:R-:W-:-:S05]  /*0810*/  IMAD R20, R7, 0x4, R12 ;  /* 0x0000000407147824 */ /* 0x000fca00078e020c */
[----:B------:R-:W-:Y:S01]  /*0820*/  LDS R18, [R20+-0x4] ;  /* 0xfffffc0014127984 */ /* 0x000fe20000000800 */
[----:B0-----:R-:W-:-:S06]  /*0830*/  ULEA UR4, UR5, UR4, 0x18 ;  /* 0x0000000405047291 */ /* 0x001fcc000f8ec0ff */
[----:B------:R-:W-:-:S05]  /*0840*/  IMAD.U32 R0, RZ, RZ, UR4 ;  /* 0x00000004ff007e24 */ /* 0x000fca000f8e00ff */
[----:B------:R-:W-:-:S06]  /*0850*/  LEA R4, R5, R0, 0x2 ;  /* 0x0000000005047211 */ /* 0x000fcc00078e10ff */
[----:B-1----:R-:W0:Y:S02]  /*0860*/  LDS.128 R4, [R4] ;  /* 0x0000000004047984 */ /* 0x002e240000000c00 */
[----:B0-----:R-:W-:Y:S01]  /*0870*/  FFMA R19, R4, R18, R19 ;  /* 0x0000001204137223 */ /* 0x001fe20000000013 */
[----:B------:R-:W-:Y:S06]  /*0880*/  @!P0 BRA `(.L_x_31) ;  /* 0x0000000000148947 */ /* 0x000fec0003800000 */
[----:B------:R-:W-:Y:S01]  /*0890*/  ISETP.NE.AND P0, PT, R16, 0x2, PT ;  /* 0x000000021000780c */ /* 0x000fe20003f05270 */
[----:B------:R-:W0:-:S12]  /*08a0*/  LDS R4, [R20+-0x8] ;  /* 0xfffff80014047984 */ /* 0x000e180000000800 */
[----:B------:R-:W1:Y:S01]  /*08b0*/  @P0 LDS R18, [R20+-0xc] ;  /* 0xfffff40014120984 */ /* 0x000e620000000800 */
[----:B0-----:R-:W-:-:S04]  /*08c0*/  FFMA R19, R4, R5, R19 ;  /* 0x0000000504137223 */ /* 0x001fc80000000013 */
[----:B-1----:R-:W-:-:S07]  /*08d0*/  @P0 FFMA R19, R18, R6, R19 ;  /* 0x0000000612130223 */ /* 0x002fce0000000013 */
.L_x_31:
[----:B------:R-:W0:Y:S01]  /*08e0*/  LDC.64 R4, c[0x0][0x3b8] ;  /* 0x0000ee00ff047b82 */ /* 0x000e220000000a00 */
[----:B------:R-:W-:Y:S02]  /*08f0*/  IMAD.IADD R7, R17, 0x1, R2 ;  /* 0x0000000111077824 */ /* 0x000fe400078e0202 */
[----:B-----5:R-:W-:Y:S02]  /*0900*/  FMUL R19, R8, R19 ;  /* 0x0000001308137220 */ /* 0x020fe40000400000 */
[----:B0-----:R-:W-:-:S05]  /*0910*/  IMAD.WIDE R4, R7, 0x4, R4 ;  /* 0x0000000407047825 */ /* 0x001fca00078e0204 */
[----:B------:R0:W-:Y:S02]  /*0920*/  STG.E desc[UR6][R4.64], R19 ;  /* 0x0000001304007986 */ /* 0x0001e4000c101906 */
.L_x_28:
[----:B------:R-:W-:Y:S05]  /*0930*/  BSYNC.RECONVERGENT B0 ;  /* 0x0000000000007941 */ /* 0x000fea0003800200 */
.L_x_27:
[----:B------:R-:W-:Y:S01]  /*0940*/  VIADD R2, R2, 0x80 ;  /* 0x0000008002027836 */ /* 0x000fe20000000000 */
[----:B------:R-:W-:Y:S04]  /*0950*/  BAR.SYNC.DEFER_BLOCKING 0x0 ;  /* 0x0000000000007b1d */ /* 0x000fe80000010000 */
[----:B------:R-:W-:-:S13]  /*0960*/  ISETP.GE.AND P0, PT, R2, R9, PT ;  /* 0x000000090200720c */ /* 0x000fda0003f06270 */
[----:B------:R-:W-:Y:S05]  /*0970*/  @!P0 BRA `(.L_x_32) ;  /* 0xfffffff800d48947 */ /* 0x000fea000383ffff */
[----:B------:R-:W-:Y:S05]  /*0980*/  EXIT ;  /* 0x000000000000794d */ /* 0x000fea0003800000 */
.L_x_17:
[----:B------:R-:W0:Y:S01]  /*0990*/  S2R R3, SR_TID.X ;  /* 0x0000000000037919 */ /* 0x000e220000002100 */
[----:B------:R-:W0:Y:S08]  /*09a0*/  S2UR UR4, SR_CTAID.X ;  /* 0x00000000000479c3 */ /* 0x000e300000002500 */
[----:B------:R-:W0:Y:S02]  /*09b0*/  LDC R0, c[0x0][0x360] ;  /* 0x0000d800ff007b82 */ /* 0x000e240000000800 */
[----:B0-----:R-:W-:-:S05]  /*09c0*/  IMAD R0, R0, UR4, R3 ;  /* 0x0000000400007c24 */ /* 0x001fca000f8e0203 */
[----:B------:R-:W-:-:S13]  /*09d0*/  ISETP.GE.AND P0, PT, R0, UR5, PT ;  /* 0x0000000500007c0c */ /* 0x000fda000bf06270 */
[----:B------:R-:W-:Y:S05]  /*09e0*/  @P0 EXIT ;  /* 0x000000000000094d */ /* 0x000fea0003800000 */
[----:B------:R-:W0:Y:S08]  /*09f0*/  LDC.64 R4, c[0x0][0x388] ;  /* 0x0000e200ff047b82 */ /* 0x000e300000000a00 */
[----:B------:R-:W1:Y:S01]  /*0a00*/  LDC.64 R2, c[0x0][0x390] ;  /* 0x0000e400ff027b82 */ /* 0x000e620000000a00 */
[----:B0-----:R-:W-:-:S06]  /*0a10*/  IMAD.WIDE R4, R0, 0x4, R4 ;  /* 0x0000000400047825 */ /* 0x001fcc00078e0204 */
[----:B------:R-:W2:Y:S01]  /*0a20*/  LDG.E.CONSTANT R4, desc[UR6][R4.64] ;  /* 0x0000000604047981 */ /* 0x000ea2000c1e9900 */
[----:B-1----:R-:W-:-:S06]  /*0a30*/  IMAD.WIDE R2, R0, 0x4, R2 ;  /* 0x0000000400027825 */ /* 0x002fcc00078e0202 */
[----:B------:R-:W3:Y:S01]  /*0a40*/  LDG.E.CONSTANT R2, desc[UR6][R2.64] ;  /* 0x0000000602027981 */ /* 0x000ee2000c1e9900 */
[----:B--2---:R-:W-:-:S04]  /*0a50*/  ISETP.GE.AND P0, PT, R4, 0x2, PT ;  /* 0x000000020400780c */ /* 0x004fc80003f06270 */
[----:B---3--:R-:W-:-:S13]  /*0a60*/  ISETP.LT.OR P0, PT, R2, 0x1, !P0 ;  /* 0x000000010200780c */ /* 0x008fda0004701670 */
[----:B------:R-:W-:Y:S05]  /*0a70*/  @P0 EXIT ;  /* 0x000000000000094d */ /* 0x000fea0003800000 */
[----:B------:R-:W0:Y:S01]  /*0a80*/  LDC.64 R6, c[0x0][0x3a0] ;  /* 0x0000e800ff067b82 */ /* 0x000e220000000a00 */
[----:B------:R-:W1:Y:S01]  /*0a90*/  LDCU UR4, c[0x0][0x3b0] ;  /* 0x00007600ff0477ac */ /* 0x000e620008000800 */
[----:B------:R-:W2:Y:S01]  /*0aa0*/  LDCU.64 UR8, c[0x0][0x3a8] ;  /* 0x00007500ff0877ac */ /* 0x000ea20008000a00 */
[----:B0-----:R-:W-:-:S05]  /*0ab0*/  IMAD.WIDE R6, R0, 0x4, R6 ;  /* 0x0000000400067825 */ /* 0x001fca00078e0206 */
[----:B------:R0:W5:Y:S01]  /*0ac0*/  LDG.E.CONSTANT R4, desc[UR6][R6.64] ;  /* 0x0000000606047981 */ /* 0x000162000c1e9900 */
[----:B-1----:R-:W-:Y:S01]  /*0ad0*/  IADD3 R5, PT, PT, R2, UR4, RZ ;  /* 0x0000000402057c10 */ /* 0x002fe2000fffe0ff */
[----:B--2---:R-:W-:Y:S01]  /*0ae0*/  IMAD R3, R0, UR9, RZ ;  /* 0x0000000900037c24 */ /* 0x004fe2000f8e02ff */
[----:B------:R-:W-:Y:S02]  /*0af0*/  BSSY.RECONVERGENT B0, `(.L_x_33) ;  /* 0x000003c000007945 */ /* 0x000fe40003800200 */
[----:B------:R-:W-:-:S04]  /*0b00*/  VIMNMX R10, PT, PT, R5, UR8, PT ;  /* 0x00000008050a7c48 */ /* 0x000fc8000bfe0100 */
[----:B------:R-:W-:-:S13]  /*0b10*/  ISETP.GE.AND P0, PT, R10, 0x1, PT ;  /* 0x000000010a00780c */ /* 0x000fda0003f06270 */
[----:B0-----:R-:W-:Y:S05]  /*0b20*/  @!P0 BRA `(.L_x_34) ;  /* 0x0000000000e08947 */ /* 0x001fea0003800000 */
[C---:B------:R-:W-:Y:S01]  /*0b30*/  ISETP.GE.U32.AND P0, PT, R10.reuse, 0x8, PT ;  /* 0x000000080a00780c */ /* 0x040fe20003f06070 */
[----:B------:R-:W-:Y:S01]  /*0b40*/  BSSY.RECONVERGENT B1, `(.L_x_35) ;  /* 0x0000016000017945 */ /* 0x000fe20003800200 */
[----:B------:R-:W-:Y:S01]  /*0b50*/  LOP3.LUT R12, R10, 0x7, RZ, 0xc0, !PT ;  /* 0x000000070a0c7812 */ /* 0x000fe200078ec0ff */
[----:B------:R-:W-:-:S03]  /*0b60*/  IMAD.MOV.U32 R13, RZ, RZ, RZ ;  /* 0x000000ffff0d7224 */ /* 0x000fc600078e00ff */
[----:B------:R-:W-:-:S07]  /*0b70*/  ISETP.NE.AND P1, PT, R12, RZ, PT ;  /* 0x000000ff0c00720c */ /* 0x000fce0003f25270 */
[----:B------:R-:W-:Y:S06]  /*0b80*/  @!P0 BRA `(.L_x_36) ;  /* 0x0000000000448947 */ /* 0x000fec0003800000 */
[----:B------:R-:W0:Y:S01]  /*0b90*/  LDC.64 R8, c[0x0][0x3b8] ;  /* 0x0000ee00ff087b82 */ /* 0x000e220000000a00 */
[----:B------:R-:W-:Y:S01]  /*0ba0*/  HFMA2 R11, -RZ, RZ, 0, 0 ;  /* 0x00000000ff0b7431 */ /* 0x000fe200000001ff */
[----:B------:R-:W-:Y:S01]  /*0bb0*/  LOP3.LUT R13, R10, 0x7ffffff8, RZ, 0xc0, !PT ;  /* 0x7ffffff80a0d7812 */ /* 0x000fe200078ec0ff */
[----:B------:R-:W-:-:S07]  /*0bc0*/  IMAD.MOV.U32 R15, RZ, RZ, 0x7fffffff ;  /* 0x7fffffffff0f7424 */ /* 0x000fce00078e00ff */
.L_x_37:
[----:B-1----:R-:W-:Y:S01]  /*0bd0*/  IMAD R7, R0, UR8, R11 ;  /* 0x0000000800077c24 */ /* 0x002fe2000f8e020b */
[----:B------:R-:W-:-:S03]  /*0be0*/  IADD3 R11, PT, PT, R11, 0x8, RZ ;  /* 0x000000080b0b7810 */ /* 0x000fc60007ffe0ff */
[----:B0-----:R-:W-:Y:S01]  /*0bf0*/  IMAD.WIDE R6, R7, 0x4, R8 ;  /* 0x0000000407067825 */ /* 0x001fe200078e0208 */
[----:B------:R-:W-:-:S04]  /*0c00*/  ISETP.NE.AND P0, PT, R11, R13, PT ;  /* 0x0000000d0b00720c */ /* 0x000fc80003f05270 */
[----:B------:R1:W-:Y:S04]  /*0c10*/  STG.E desc[UR6][R6.64], R15 ;  /* 0x0000000f06007986 */ /* 0x0003e8000c101906 */
[----:B------:R1:W-:Y:S04]  /*0c20*/  STG.E desc[UR6][R6.64+0x4], R15 ;  /* 0x0000040f06007986 */ /* 0x0003e8000c101906 */
[----:B------:R1:W-:Y:S04]  /*0c30*/  STG.E desc[UR6][R6.64+0x8], R15 ;  /* 0x0000080f06007986 */ /* 0x0003e8000c101906 */
[----:B------:R1:W-:Y:S04]  /*0c40*/  STG.E desc[UR6][R6.64+0xc], R15 ;  /* 0x00000c0f06007986 */ /* 0x0003e8000c101906 */
[----:B------:R1:W-:Y:S04]  /*0c50*/  STG.E desc[UR6][R6.64+0x10], R15 ;  /* 0x0000100f06007986 */ /* 0x0003e8000c101906 */
[----:B------:R1:W-:Y:S04]  /*0c60*/  STG.E desc[UR6][R6.64+0x14], R15 ;  /* 0x0000140f06007986 */ /* 0x0003e8000c101906 */
[----:B------:R1:W-:Y:S04]  /*0c70*/  STG.E desc[UR6][R6.64+0x18], R15 ;  /* 0x0000180f06007986 */ /* 0x0003e8000c101906 */
[----:B------:R1:W-:Y:S01]  /*0c80*/  STG.E desc[UR6][R6.64+0x1c], R15 ;  /* 0x00001c0f06007986 */ /* 0x0003e2000c101906 */
[----:B------:R-:W-:Y:S05]  /*0c90*/  @P0 BRA `(.L_x_37) ;  /* 0xfffffffc00cc0947 */ /* 0x000fea000383ffff */
.L_x_36:
[----:B------:R-:W-:Y:S05]  /*0ca0*/  BSYNC.RECONVERGENT B1 ;  /* 0x0000000000017941 */ /* 0x000fea0003800200 */
.L_x_35:
[----:B------:R-:W-:Y:S05]  /*0cb0*/  @!P1 BRA `(.L_x_34) ;  /* 0x00000000007c9947 */ /* 0x000fea0003800000 */
[----:B------:R-:W-:Y:S01]  /*0cc0*/  ISETP.GE.U32.AND P0, PT, R12, 0x4, PT ;  /* 0x000000040c00780c */ /* 0x000fe20003f06070 */
[----:B------:R-:W-:Y:S01]  /*0cd0*/  BSSY.RECONVERGENT B1, `(.L_x_38) ;  /* 0x000000d000017945 */ /* 0x000fe20003800200 */
[----:B------:R-:W-:-:S04]  /*0ce0*/  LOP3.LUT R8, R10, 0x3, RZ, 0xc0, !PT ;  /* 0x000000030a087812 */ /* 0x000fc800078ec0ff */
[----:B------:R-:W-:-:S07]  /*0cf0*/  ISETP.NE.AND P1, PT, R8, RZ, PT ;  /* 0x000000ff0800720c */ /* 0x000fce0003f25270 */
[----:B------:R-:W-:Y:S06]  /*0d00*/  @!P0 BRA `(.L_x_39) ;  /* 0x0000000000248947 */ /* 0x000fec0003800000 */
[----:B-1----:R-:W0:Y:S01]  /*0d10*/  LDC.64 R6, c[0x0][0x3b8] ;  /* 0x0000ee00ff067b82 */ /* 0x002e220000000a00 */
[----:B------:R-:W-:Y:S01]  /*0d20*/  IMAD R9, R0, UR8, R13 ;  /* 0x0000000800097c24 */ /* 0x000fe2000f8e020d */
[----:B------:R-:W-:Y:S01]  /*0d30*/  IADD3 R13, PT, PT, R13, 0x4, RZ ;  /* 0x000000040d0d7810 */ /* 0x000fe20007ffe0ff */
[----:B------:R-:W-:Y:S02]  /*0d40*/  IMAD.MOV.U32 R11, RZ, RZ, 0x7fffffff ;  /* 0x7fffffffff0b7424 */ /* 0x000fe400078e00ff */
[----:B0-----:R-:W-:-:S05]  /*0d50*/  IMAD.WIDE R6, R9, 0x4, R6 ;  /* 0x0000000409067825 */ /* 0x001fca00078e0206 */
[----:B------:R0:W-:Y:S04]  /*0d60*/  STG.E desc[UR6][R6.64], R11 ;  /* 0x0000000b06007986 */ /* 0x0001e8000c101906 */
[----:B------:R0:W-:Y:S04]  /*0d70*/  STG.E desc[UR6][R6.64+0x4], R11 ;  /* 0x0000040b06007986 */ /* 0x0001e8000c101906 */
[----:B------:R0:W-:Y:S04]  /*0d80*/  STG.E desc[UR6][R6.64+0x8], R11 ;  /* 0x0000080b06007986 */ /* 0x0001e8000c101906 */
[----:B------:R0:W-:Y:S02]  /*0d90*/  STG.E desc[UR6][R6.64+0xc], R11 ;  /* 0x00000c0b06007986 */ /* 0x0001e4000c101906 */
.L_x_39:
[----:B------:R-:W-:Y:S05]  /*0da0*/  BSYNC.RECONVERGENT B1 ;  /* 0x0000000000017941 */ /* 0x000fea0003800200 */
.L_x_38:
[----:B------:R-:W-:Y:S05]  /*0db0*/  @!P1 BRA `(.L_x_34) ;  /* 0x00000000003c9947 */ /* 0x000fea0003800000 */
[----:B------:R-:W-:Y:S02]  /*0dc0*/  LOP3.LUT R10, R10, 0x1, RZ, 0xc0, !PT ;  /* 0x000000010a0a7812 */ /* 0x000fe400078ec0ff */
[----:B------:R-:W-:Y:S02]  /*0dd0*/  ISETP.NE.AND P0, PT, R8, 0x1, PT ;  /* 0x000000010800780c */ /* 0x000fe40003f05270 */
[----:B------:R-:W-:-:S11]  /*0de0*/  ISETP.NE.U32.AND P1, PT, R10, 0x1, PT ;  /* 0x000000010a00780c */ /* 0x000fd60003f25070 */
[----:B01----:R-:W0:Y:S01]  /*0df0*/  @P0 LDC.64 R6, c[0x0][0x3b8] ;  /* 0x0000ee00ff060b82 */ /* 0x003e220000000a00 */
[----:B------:R-:W-:Y:S01]  /*0e00*/  @P0 IMAD R9, R0, UR8, R13 ;  /* 0x0000000800090c24 */ /* 0x000fe2000f8e020d */
[----:B------:R-:W-:Y:S01]  /*0e10*/  @P0 MOV R15, 0x7fffffff ;  /* 0x7fffffff000f0802 */ /* 0x000fe20000000f00 */
[----:B------:R-:W-:-:S04]  /*0e20*/  @P0 VIADD R13, R13, 0x2 ;  /* 0x000000020d0d0836 */ /* 0x000fc80000000000 */
[----:B------:R-:W-:Y:S01]  /*0e30*/  @!P1 IMAD R13, R0, UR8, R13 ;  /* 0x00000008000d9c24 */ /* 0x000fe2000f8e020d */
[----:B------:R-:W1:Y:S01]  /*0e40*/  @!P1 LDC.64 R10, c[0x0][0x3b8] ;  /* 0x0000ee00ff0a9b82 */ /* 0x000e620000000a00 */
[----:B0-----:R-:W-:-:S05]  /*0e50*/  @P0 IMAD.WIDE R8, R9, 0x4, R6 ;  /* 0x0000000409080825 */ /* 0x001fca00078e0206 */
[----:B------:R2:W-:Y:S01]  /*0e60*/  @P0 STG.E desc[UR6][R8.64], R15 ;  /* 0x0000000f08000986 */ /* 0x0005e2000c101906 */
[----:B-1----:R-:W-:-:S03]  /*0e70*/  @!P1 IMAD.WIDE R6, R13, 0x4, R10 ;  /* 0x000000040d069825 */ /* 0x002fc600078e020a */
[----:B------:R2:W-:Y:S01]  /*0e80*/  @P0 STG.E desc[UR6][R8.64+0x4], R15 ;  /* 0x0000040f08000986 */ /* 0x0005e2000c101906 */
[----:B------:R-:W-:-:S05]  /*0e90*/  @!P1 IMAD.MOV.U32 R11, RZ, RZ, 0x7fffffff ;  /* 0x7fffffffff0b9424 */ /* 0x000fca00078e00ff */
[----:B------:R2:W-:Y:S02]  /*0ea0*/  @!P1 STG.E desc[UR6][R6.64], R11 ;  /* 0x0000000b06009986 */ /* 0x0005e4000c101906 */
.L_x_34:
[----:B------:R-:W-:Y:S05]  /*0eb0*/  BSYNC.RECONVERGENT B0 ;  /* 0x0000000000007941 */ /* 0x000fea0003800200 */
.L_x_33:
[----:B------:R-:W-:-:S13]  /*0ec0*/  ISETP.GE.AND P0, PT, R5, UR8, PT ;  /* 0x0000000805007c0c */ /* 0x000fda000bf06270 */
[----:B------:R-:W-:Y:S05]  /*0ed0*/  @P0 EXIT ;  /* 0x000000000000094d */ /* 0x000fea0003800000 */
[----:B------:R-:W-:Y:S01]  /*0ee0*/  SHF.R.S32.HI R13, RZ, 0x1f, R3 ;  /* 0x0000001fff0d7819 */ /* 0x000fe20000011403 */
[----:B------:R-:W3:Y:S01]  /*0ef0*/  LDCU.64 UR4, c[0x0][0x398] ;  /* 0x00007300ff0477ac */ /* 0x000ee20008000a00 */
[C---:B-12---:R-:W-:Y:S02]  /*0f00*/  LOP3.LUT R15, R2.reuse, 0x3, RZ, 0xc0, !PT ;  /* 0x00000003020f7812 */ /* 0x046fe400078ec0ff */
[----:B------:R-:W-:-:S07]  /*0f10*/  LOP3.LUT R8, R2, 0x7ffffffc, RZ, 0xc0, !PT ;  /* 0x7ffffffc02087812 */ /* 0x000fce00078ec0ff */
.L_x_46:
[----:B------:R-:W-:Y:S01]  /*0f20*/  ISETP.GE.U32.AND P0, PT, R2, 0x4, PT ;  /* 0x000000040200780c */ /* 0x000fe20003f06070 */
[----:B------:R-:W-:Y:S01]  /*0f30*/  BSSY.RECONVERGENT B0, `(.L_x_40) ;  /* 0x000001f000007945 */ /* 0x000fe20003800200 */
[----:B-1----:R-:W-:Y:S02]  /*0f40*/  HFMA2 R9, -RZ, RZ, 0, 0 ;  /* 0x00000000ff097431 */ /* 0x002fe400000001ff */
[----:B0-----:R-:W-:-:S09]  /*0f50*/  IMAD.MOV.U32 R6, RZ, RZ, RZ ;  /* 0x000000ffff067224 */ /* 0x001fd200078e00ff */
[----:B------:R-:W-:Y:S05]  /*0f60*/  @!P0 BRA `(.L_x_41) ;  /* 0x00000000006c8947 */ /* 0x000fea0003800000 */
[----:B------:R-:W-:Y:S01]  /*0f70*/  BSSY.RECONVERGENT B1, `(.L_x_42) ;  /* 0x0000019000017945 */ /* 0x000fe20003800200 */
[----:B------:R-:W-:Y:S01]  /*0f80*/  MOV R9, RZ ;  /* 0x000000ff00097202 */ /* 0x000fe20000000f00 */
[----:B------:R-:W-:-:S07]  /*0f90*/  IMAD.MOV.U32 R12, RZ, RZ, RZ ;  /* 0x000000ffff0c7224 */ /* 0x000fce00078e00ff */
.L_x_43:
[----:B------:R-:W0:Y:S01]  /*0fa0*/  LDC.64 R10, c[0x0][0x380] ;  /* 0x0000e000ff0a7b82 */ /* 0x000e220000000a00 */
[----:B------:R-:W-:Y:S02]  /*0fb0*/  IADD3 R14, P0, PT, R3, R12, RZ ;  /* 0x0000000c030e7210 */ /* 0x000fe40007f1e0ff */
[----:B------:R-:W-:-:S03]  /*0fc0*/  IADD3 R7, PT, PT, -R12, R5, RZ ;  /* 0x000000050c077210 */ /* 0x000fc60007ffe1ff */
[----:B------:R-:W-:Y:S01]  /*0fd0*/  IMAD.X R17, RZ, RZ, R13, P0 ;  /* 0x000000ffff117224 */ /* 0x000fe200000e060d */
[----:B---3--:R-:W-:Y:S01]  /*0fe0*/  LEA R6, P0, R14, UR4, 0x2 ;  /* 0x000000040e067c11 */ /* 0x008fe2000f8010ff */
[----:B0-----:R-:W-:-:S03]  /*0ff0*/  IMAD.WIDE R10, R7, 0x4, R10 ;  /* 0x00000004070a7825 */ /* 0x001fc600078e020a */
[----:B------:R-:W-:Y:S02]  /*1000*/  LEA.HI.X R7, R14, UR5, R17, 0x2, P0 ;  /* 0x000000050e077c11 */ /* 0x000fe400080f1411 */
[----:B------:R-:W2:Y:S04]  /*1010*/  LDG.E.CONSTANT R14, desc[UR6][R10.64] ;  /* 0x000000060a0e7981 */ /* 0x000ea8000c1e9900 */
[----:B------:R-:W2:Y:S04]  /*1020*/  LDG.E.CONSTANT R16, desc[UR6][R6.64] ;  /* 0x0000000606107981 */ /* 0x000ea8000c1e9900 */
[----:B------:R-:W3:Y:S04]  /*1030*/  LDG.E.CONSTANT R17, desc[UR6][R10.64+-0x4] ;  /* 0xfffffc060a117981 */ /* 0x000ee8000c1e9900 */
[----:B------:R-:W3:Y:S04]  /*1040*/  LDG.E.CONSTANT R18, desc[UR6][R6.64+0x4] ;  /* 0x0000040606127981 */ /* 0x000ee8000c1e9900 */
[----:B------:R-:W4:Y:S04]  /*1050*/  LDG.E.CONSTANT R19, desc[UR6][R10.64+-0x8] ;  /* 0xfffff8060a137981 */ /* 0x000f28000c1e9900 */
[----:B------:R-:W4:Y:S04]  /*1060*/  LDG.E.CONSTANT R20, desc[UR6][R6.64+0x8] ;  /* 0x0000080606147981 */ /* 0x000f28000c1e9900 */
[----:B------:R-:W4:Y:S04]  /*1070*/  LDG.E.CONSTANT R22, desc[UR6][R6.64+0xc] ;  /* 0x00000c0606167981 */ /* 0x000f28000c1e9900 */
[----:B------:R-:W4:Y:S01]  /*1080*/  LDG.E.CONSTANT R21, desc[UR6][R10.64+-0xc] ;  /* 0xfffff4060a157981 */ /* 0x000f22000c1e9900 */
[----:B------:R-:W-:-:S04]  /*1090*/  IADD3 R12, PT, PT, R12, 0x4, RZ ;  /* 0x000000040c0c7810 */ /* 0x000fc80007ffe0ff */
[----:B------:R-:W-:Y:S01]  /*10a0*/  ISETP.NE.AND P0, PT, R12, R8, PT ;  /* 0x000000080c00720c */ /* 0x000fe20003f05270 */
[----:B--2---:R-:W-:-:S04]  /*10b0*/  FFMA R14, R14, R16, R9 ;  /* 0x000000100e0e7223 */ /* 0x004fc80000000009 */
[----:B---3--:R-:W-:-:S04]  /*10c0*/  FFMA R14, R17, R18, R14 ;  /* 0x00000012110e7223 */ /* 0x008fc8000000000e */
[----:B----4-:R-:W-:-:S04]  /*10d0*/  FFMA R14, R19, R20, R14 ;  /* 0x00000014130e7223 */ /* 0x010fc8000000000e */
[----:B------:R-:W-:Y:S01]  /*10e0*/  FFMA R9, R21, R22, R14 ;  /* 0x0000001615097223 */ /* 0x000fe2000000000e */
[----:B------:R-:W-:Y:S06]  /*10f0*/  @P0 BRA `(.L_x_43) ;  /* 0xfffffffc00a80947 */ /* 0x000fec000383ffff */
[----:B------:R-:W-:Y:S05]  /*1100*/  BSYNC.RECONVERGENT B1 ;  /* 0x0000000000017941 */ /* 0x000fea0003800200 */
.L_x_42:
[----:B------:R-:W-:-:S07]  /*1110*/  IMAD.MOV.U32 R6, RZ, RZ, R8 ;  /* 0x000000ffff067224 */ /* 0x000fce00078e0008 */
.L_x_41:
[----:B---3--:R-:W-:Y:S05]  /*1120*/  BSYNC.RECONVERGENT B0 ;  /* 0x0000000000007941 */ /* 0x008fea0003800200 */
.L_x_40:
[----:B------:R-:W-:Y:S01]  /*1130*/  ISETP.NE.AND P0, PT, R15, RZ, PT ;  /* 0x000000ff0f00720c */ /* 0x000fe20003f05270 */
[----:B------:R-:W-:-:S12]  /*1140*/  BSSY.RECONVERGENT B0, `(.L_x_44) ;  /* 0x0000016000007945 */ /* 0x000fd80003800200 */
[----:B------:R-:W-:Y:S05]  /*1150*/  @!P0 BRA `(.L_x_45) ;  /* 0x0000000000508947 */ /* 0x000fea0003800000 */
[----:B------:R-:W0:Y:S01]  /*1160*/  LDC.64 R10, c[0x0][0x380] ;  /* 0x0000e000ff0a7b82 */ /* 0x000e220000000a00 */
[----:B------:R-:W1:Y:S01]  /*1170*/  LDCU.64 UR8, c[0x0][0x398] ;  /* 0x00007300ff0877ac */ /* 0x000e620008000a00 */
[----:B------:R-:W-:Y:S02]  /*1180*/  IADD3 R12, P0, PT, R3, R6, RZ ;  /* 0x00000006030c7210 */ /* 0x000fe40007f1e0ff */
[----:B------:R-:W-:-:S03]  /*1190*/  IADD3 R7, PT, PT, -R6, R5, RZ ;  /* 0x0000000506077210 */ /* 0x000fc60007ffe1ff */
[----:B------:R-:W-:Y:S01]  /*11a0*/  IMAD.X R17, RZ, RZ, R13, P0 ;  /* 0x000000ffff117224 */ /* 0x000fe200000e060d */
[----:B-1----:R-:W-:Y:S01]  /*11b0*/  LEA R6, P0, R12, UR8, 0x2 ;  /* 0x000000080c067c11 */ /* 0x002fe2000f8010ff */
[----:B0-----:R-:W-:-:S03]  /*11c0*/  IMAD.WIDE R10, R7, 0x4, R10 ;  /* 0x00000004070a7825 */ /* 0x001fc600078e020a */
[----:B------:R-:W-:Y:S02]  /*11d0*/  LEA.HI.X R7, R12, UR9, R17, 0x2, P0 ;  /* 0x000000090c077c11 */ /* 0x000fe400080f1411 */
[----:B------:R-:W2:Y:S04]  /*11e0*/  LDG.E.CONSTANT R12, desc[UR6][R10.64] ;  /* 0x000000060a0c7981 */ /* 0x000ea8000c1e9900 */
[----:B------:R-:W2:Y:S01]  /*11f0*/  LDG.E.CONSTANT R14, desc[UR6][R6.64] ;  /* 0x00000006060e7981 */ /* 0x000ea2000c1e9900 */
[----:B------:R-:W-:Y:S01]  /*1200*/  ISETP.NE.AND P0, PT, R15, 0x1, PT ;  /* 0x000000010f00780c */ /* 0x000fe20003f05270 */
[----:B--2---:R-:W-:-:S12]  /*1210*/  FFMA R9, R12, R14, R9 ;  /* 0x0000000e0c097223 */ /* 0x004fd80000000009 */
[----:B------:R-:W-:Y:S05]  /*1220*/  @!P0 BRA `(.L_x_45) ;  /* 0x00000000001c8947 */ /* 0x000fea0003800000 */
[----:B------:R-:W-:Y:S01]  /*1230*/  ISETP.NE.AND P0, PT, R15, 0x2, PT ;  /* 0x000000020f00780c */ /* 0x000fe20003f05270 */
[----:B------:R-:W2:Y:S04]  /*1240*/  LDG.E.CONSTANT R12, desc[UR6][R10.64+-0x4] ;  /* 0xfffffc060a0c7981 */ /* 0x000ea8000c1e9900 */
[----:B------:R-:W2:Y:S08]  /*1250*/  LDG.E.CONSTANT R14, desc[UR6][R6.64+0x4] ;  /* 0x00000406060e7981 */ /* 0x000eb0000c1e9900 */
[----:B------:R-:W3:Y:S04]  /*1260*/  @P0 LDG.E.CONSTANT R16, desc[UR6][R10.64+-0x8] ;  /* 0xfffff8060a100981 */ /* 0x000ee8000c1e9900 */
[----:B------:R-:W3:Y:S01]  /*1270*/  @P0 LDG.E.CONSTANT R17, desc[UR6][R6.64+0x8] ;  /* 0x0000080606110981 */ /* 0x000ee2000c1e9900 */
[----:B--2---:R-:W-:-:S04]  /*1280*/  FFMA R9, R12, R14, R9 ;  /* 0x0000000e0c097223 */ /* 0x004fc80000000009 */
[----:B---3--:R-:W-:-:S07]  /*1290*/  @P0 FFMA R9, R16, R17, R9 ;  /* 0x0000001110090223 */ /* 0x008fce0000000009 */
.L_x_45:
[----:B------:R-:W-:Y:S05]  /*12a0*/  BSYNC.RECONVERGENT B0 ;  /* 0x0000000000007941 */ /* 0x000fea0003800200 */
.L_x_44:
[----:B------:R-:W0:Y:S01]  /*12b0*/  LDC.64 R6, c[0x0][0x3b8] ;  /* 0x0000ee00ff067b82 */ /* 0x000e220000000a00 */
[----:B------:R-:W1:Y:S01]  /*12c0*/  LDCU UR8, c[0x0][0x3a8] ;  /* 0x00007500ff0877ac */ /* 0x000e620008000800 */
[----:B-----5:R-:W-:Y:S01]  /*12d0*/  FMUL R9, R4, R9 ;  /* 0x0000000904097220 */ /* 0x020fe20000400000 */
[----:B-1----:R-:W-:Y:S01]  /*12e0*/  IMAD R11, R0, UR8, R5 ;  /* 0x00000008000b7c24 */ /* 0x002fe2000f8e0205 */
[----:B------:R-:W-:-:S03]  /*12f0*/  IADD3 R5, PT, PT, R5, 0x1, RZ ;  /* 0x0000000105057810 */ /* 0x000fc60007ffe0ff */
[----:B0-----:R-:W-:Y:S01]  /*1300*/  IMAD.WIDE R6, R11, 0x4, R6 ;  /* 0x000000040b067825 */ /* 0x001fe200078e0206 */
[----:B------:R-:W-:-:S04]  /*1310*/  ISETP.GE.AND P0, PT, R5, UR8, PT ;  /* 0x0000000805007c0c */ /* 0x000fc8000bf06270 */
[----:B------:R1:W-:Y:S09]  /*1320*/  STG.E desc[UR6][R6.64], R9 ;  /* 0x0000000906007986 */ /* 0x0003f2000c101906 */
[----:B------:R-:W-:Y:S05]  /*1330*/  @!P0 BRA `(.L_x_46) ;  /* 0xfffffff800f88947 */ /* 0x000fea000383ffff */
[----:B------:R-:W-:Y:S05]  /*1340*/  EXIT ;  /* 0x000000000000794d */ /* 0x000fea0003800000 */
.L_x_47:
        /* <DEDUP_REMOVED lines=11> */
.L_x_49:


//--------------------- .nv.shared.vpwma_many_series_one_param_f32 --------------------------
	.section	.nv.shared.vpwma_many_series_one_param_f32,"aw",@nobits
	.sectionflags	@""
	.align	16
	.zero		1024


//--------------------- .nv.shared.reserved.0     --------------------------
	.section	.nv.shared.reserved.0,"aw",@nobits
	.weak		__nv_reservedSMEM_offset_0_alias
	.size		__nv_reservedSMEM_offset_0_alias, 0, 64
	.other		__nv_reservedSMEM_offset_0_alias,@"STO_CUDA_RESERVED_SHARED STV_DEFAULT"
__nv_reservedSMEM_offset_0_alias:
	.zero		0
	.zero		64


//--------------------- .nv.shared.vpwma_batch_f32 --------------------------
	.section	.nv.shared.vpwma_batch_f32,"aw",@nobits
	.sectionflags	@""
	.align	16
	.zero		1024


//--------------------- .nv.constant0.vpwma_many_series_one_param_f32 --------------------------
	.section	.nv.constant0.vpwma_many_series_one_param_f32,"a",@progbits
	.sectionflags	@""
	.align	4
.nv.constant0.vpwma_many_series_one_param_f32:
	.zero		952


//--------------------- .nv.constant0.vpwma_batch_f32 --------------------------
	.section	.nv.constant0.vpwma_batch_f32,"a",@progbits
	.sectionflags	@""
	.align	4
.nv.constant0.vpwma_batch_f32:
	.zero		960


//--------------------- SYMBOLS --------------------------

	.type		.nv.reservedSmem.offset0,@object
	.size		.nv.reservedSmem.offset0,0x4
	.type		.nv.reservedSmem.cap,@object
	.size		.nv.reservedSmem.cap,0x4
